//
// Generated by NVIDIA NVVM Compiler
//
// Compiler Build ID: CL-36424714
// Cuda compilation tools, release 13.0, V13.0.88
// Based on NVVM 20.0.0
//

.version 9.0
.target sm_100
.address_size 64

	// .globl	_Z9wmma_gemmP6__halfS0_Pfiii

.visible .entry _Z9wmma_gemmP6__halfS0_Pfiii(
	.param .u64 .ptr .align 1 _Z9wmma_gemmP6__halfS0_Pfiii_param_0,
	.param .u64 .ptr .align 1 _Z9wmma_gemmP6__halfS0_Pfiii_param_1,
	.param .u64 .ptr .align 1 _Z9wmma_gemmP6__halfS0_Pfiii_param_2,
	.param .u32 _Z9wmma_gemmP6__halfS0_Pfiii_param_3,
	.param .u32 _Z9wmma_gemmP6__halfS0_Pfiii_param_4,
	.param .u32 _Z9wmma_gemmP6__halfS0_Pfiii_param_5
)
{
	.reg .pred 	%p<6>;
	.reg .b32 	%r<101>;
	.reg .b32 	%f<125>;
	.reg .b64 	%rd<13>;

	ld.param.u64 	%rd4, [_Z9wmma_gemmP6__halfS0_Pfiii_param_0];
	ld.param.u64 	%rd5, [_Z9wmma_gemmP6__halfS0_Pfiii_param_1];
	ld.param.u32 	%r9, [_Z9wmma_gemmP6__halfS0_Pfiii_param_4];
	ld.param.u32 	%r10, [_Z9wmma_gemmP6__halfS0_Pfiii_param_5];
	cvta.to.global.u64 	%rd1, %rd5;
	cvta.to.global.u64 	%rd2, %rd4;
	setp.lt.s32 	%p1, %r10, 1;
	mov.f32 	%f117, 0f00000000;
	mov.f32 	%f118, %f117;
	mov.f32 	%f119, %f117;
	mov.f32 	%f120, %f117;
	mov.f32 	%f121, %f117;
	mov.f32 	%f122, %f117;
	mov.f32 	%f123, %f117;
	mov.f32 	%f124, %f117;
	@%p1 bra 	$L__BB0_7;
	add.s32 	%r11, %r10, -1;
	shr.u32 	%r12, %r11, 4;
	add.s32 	%r1, %r12, 1;
	and.b32  	%r2, %r1, 3;
	setp.lt.u32 	%p2, %r10, 49;
	mov.f32 	%f117, 0f00000000;
	@%p2 bra 	$L__BB0_4;
	and.b32  	%r13, %r1, 536870908;
	neg.s32 	%r99, %r13;
	mov.f32 	%f117, 0f00000000;
	mov.f32 	%f118, %f117;
	mov.f32 	%f119, %f117;
	mov.f32 	%f120, %f117;
	mov.f32 	%f121, %f117;
	mov.f32 	%f122, %f117;
	mov.f32 	%f123, %f117;
	mov.f32 	%f124, %f117;
$L__BB0_3:
	wmma.load.a.sync.aligned.row.m16n16k16.global.f16 	{%r14, %r15, %r16, %r17, %r18, %r19, %r20, %r21}, [%rd2], %r10;
	wmma.load.b.sync.aligned.col.m16n16k16.global.f16 	{%r22, %r23, %r24, %r25, %r26, %r27, %r28, %r29}, [%rd1], %r10;
	wmma.mma.sync.aligned.row.col.m16n16k16.f32.f32 {%f61, %f62, %f63, %f64, %f65, %f66, %f67, %f68}, {%r14, %r15, %r16, %r17, %r18, %r19, %r20, %r21}, {%r22, %r23, %r24, %r25, %r26, %r27, %r28, %r29}, {%f124, %f123, %f122, %f121, %f120, %f119, %f118, %f117};
	wmma.load.a.sync.aligned.row.m16n16k16.global.f16 	{%r30, %r31, %r32, %r33, %r34, %r35, %r36, %r37}, [%rd2], %r10;
	wmma.load.b.sync.aligned.col.m16n16k16.global.f16 	{%r38, %r39, %r40, %r41, %r42, %r43, %r44, %r45}, [%rd1], %r10;
	wmma.mma.sync.aligned.row.col.m16n16k16.f32.f32 {%f69, %f70, %f71, %f72, %f73, %f74, %f75, %f76}, {%r30, %r31, %r32, %r33, %r34, %r35, %r36, %r37}, {%r38, %r39, %r40, %r41, %r42, %r43, %r44, %r45}, {%f61, %f62, %f63, %f64, %f65, %f66, %f67, %f68};
	wmma.load.a.sync.aligned.row.m16n16k16.global.f16 	{%r46, %r47, %r48, %r49, %r50, %r51, %r52, %r53}, [%rd2], %r10;
	wmma.load.b.sync.aligned.col.m16n16k16.global.f16 	{%r54, %r55, %r56, %r57, %r58, %r59, %r60, %r61}, [%rd1], %r10;
	wmma.mma.sync.aligned.row.col.m16n16k16.f32.f32 {%f77, %f78, %f79, %f80, %f81, %f82, %f83, %f84}, {%r46, %r47, %r48, %r49, %r50, %r51, %r52, %r53}, {%r54, %r55, %r56, %r57, %r58, %r59, %r60, %r61}, {%f69, %f70, %f71, %f72, %f73, %f74, %f75, %f76};
	wmma.load.a.sync.aligned.row.m16n16k16.global.f16 	{%r62, %r63, %r64, %r65, %r66, %r67, %r68, %r69}, [%rd2], %r10;
	wmma.load.b.sync.aligned.col.m16n16k16.global.f16 	{%r70, %r71, %r72, %r73, %r74, %r75, %r76, %r77}, [%rd1], %r10;
	wmma.mma.sync.aligned.row.col.m16n16k16.f32.f32 {%f124, %f123, %f122, %f121, %f120, %f119, %f118, %f117}, {%r62, %r63, %r64, %r65, %r66, %r67, %r68, %r69}, {%r70, %r71, %r72, %r73, %r74, %r75, %r76, %r77}, {%f77, %f78, %f79, %f80, %f81, %f82, %f83, %f84};
	add.s32 	%r99, %r99, 4;
	setp.ne.s32 	%p3, %r99, 0;
	@%p3 bra 	$L__BB0_3;
$L__BB0_4:
	setp.eq.s32 	%p4, %r2, 0;
	@%p4 bra 	$L__BB0_7;
	neg.s32 	%r100, %r2;
$L__BB0_6:
	.pragma "nounroll";
	wmma.load.a.sync.aligned.row.m16n16k16.global.f16 	{%r78, %r79, %r80, %r81, %r82, %r83, %r84, %r85}, [%rd2], %r10;
	wmma.load.b.sync.aligned.col.m16n16k16.global.f16 	{%r86, %r87, %r88, %r89, %r90, %r91, %r92, %r93}, [%rd1], %r10;
	wmma.mma.sync.aligned.row.col.m16n16k16.f32.f32 {%f124, %f123, %f122, %f121, %f120, %f119, %f118, %f117}, {%r78, %r79, %r80, %r81, %r82, %r83, %r84, %r85}, {%r86, %r87, %r88, %r89, %r90, %r91, %r92, %r93}, {%f124, %f123, %f122, %f121, %f120, %f119, %f118, %f117};
	add.s32 	%r100, %r100, 1;
	setp.ne.s32 	%p5, %r100, 0;
	@%p5 bra 	$L__BB0_6;
$L__BB0_7:
	ld.param.u64 	%rd12, [_Z9wmma_gemmP6__halfS0_Pfiii_param_2];
	cvta.to.global.u64 	%rd6, %rd12;
	mov.u32 	%r94, %ctaid.y;
	mul.lo.s32 	%r95, %r94, %r9;
	shl.b32 	%r96, %r95, 4;
	cvt.u64.u32 	%rd7, %r96;
	mov.u32 	%r97, %ctaid.x;
	shl.b32 	%r98, %r97, 4;
	cvt.u64.u32 	%rd8, %r98;
	add.s64 	%rd9, %rd7, %rd8;
	shl.b64 	%rd10, %rd9, 2;
	add.s64 	%rd11, %rd6, %rd10;
	wmma.store.d.sync.aligned.row.m16n16k16.global.f32 	[%rd11], {%f124, %f123, %f122, %f121, %f120, %f119, %f118, %f117}, %r9;
	ret;

}
	// .globl	_Z10basic_gemmP6__halfS0_Pfiii
.visible .entry _Z10basic_gemmP6__halfS0_Pfiii(
	.param .u64 .ptr .align 1 _Z10basic_gemmP6__halfS0_Pfiii_param_0,
	.param .u64 .ptr .align 1 _Z10basic_gemmP6__halfS0_Pfiii_param_1,
	.param .u64 .ptr .align 1 _Z10basic_gemmP6__halfS0_Pfiii_param_2,
	.param .u32 _Z10basic_gemmP6__halfS0_Pfiii_param_3,
	.param .u32 _Z10basic_gemmP6__halfS0_Pfiii_param_4,
	.param .u32 _Z10basic_gemmP6__halfS0_Pfiii_param_5
)
{
	.reg .pred 	%p<13>;
	.reg .b16 	%rs<117>;
	.reg .b32 	%r<48>;
	.reg .b32 	%f<83>;
	.reg .b64 	%rd<43>;

	ld.param.u64 	%rd11, [_Z10basic_gemmP6__halfS0_Pfiii_param_0];
	ld.param.u64 	%rd12, [_Z10basic_gemmP6__halfS0_Pfiii_param_1];
	ld.param.u64 	%rd10, [_Z10basic_gemmP6__halfS0_Pfiii_param_2];
	ld.param.u32 	%r27, [_Z10basic_gemmP6__halfS0_Pfiii_param_3];
	ld.param.u32 	%r25, [_Z10basic_gemmP6__halfS0_Pfiii_param_4];
	ld.param.u32 	%r26, [_Z10basic_gemmP6__halfS0_Pfiii_param_5];
	cvta.to.global.u64 	%rd1, %rd12;
	cvta.to.global.u64 	%rd2, %rd11;
	mov.u32 	%r28, %ctaid.y;
	mov.u32 	%r29, %ntid.y;
	mov.u32 	%r30, %tid.y;
	mad.lo.s32 	%r1, %r28, %r29, %r30;
	mov.u32 	%r31, %ctaid.x;
	mov.u32 	%r32, %ntid.x;
	mov.u32 	%r33, %tid.x;
	mad.lo.s32 	%r2, %r31, %r32, %r33;
	setp.ge.s32 	%p1, %r1, %r27;
	setp.ge.s32 	%p2, %r2, %r25;
	or.pred  	%p3, %p1, %p2;
	@%p3 bra 	$L__BB1_15;
	setp.lt.s32 	%p4, %r26, 1;
	mov.f32 	%f82, 0f00000000;
	@%p4 bra 	$L__BB1_14;
	mul.lo.s32 	%r3, %r26, %r1;
	mul.lo.s32 	%r4, %r26, %r2;
	and.b32  	%r5, %r26, 15;
	setp.lt.u32 	%p5, %r26, 16;
	mov.f32 	%f82, 0f00000000;
	mov.b32 	%r44, 0;
	@%p5 bra 	$L__BB1_5;
	and.b32  	%r44, %r26, 2147483632;
	neg.s32 	%r42, %r44;
	mul.wide.u32 	%rd13, %r3, 2;
	add.s64 	%rd14, %rd13, %rd2;
	add.s64 	%rd41, %rd14, 16;
	add.s64 	%rd4, %rd1, 16;
	mov.f32 	%f82, 0f00000000;
	mov.u32 	%r41, %r4;
$L__BB1_4:
	.pragma "nounroll";
	mul.wide.s32 	%rd15, %r41, 2;
	add.s64 	%rd16, %rd4, %rd15;
	ld.global.u16 	%rs2, [%rd41+-16];
	ld.global.u16 	%rs3, [%rd16+-16];
	// begin inline asm
	{mul.f16 %rs1,%rs2,%rs3;
}
	// end inline asm
	// begin inline asm
	{  cvt.f32.f16 %f18, %rs1;}

	// end inline asm
	add.f32 	%f34, %f82, %f18;
	ld.global.u16 	%rs6, [%rd41+-14];
	ld.global.u16 	%rs7, [%rd16+-14];
	// begin inline asm
	{mul.f16 %rs5,%rs6,%rs7;
}
	// end inline asm
	// begin inline asm
	{  cvt.f32.f16 %f19, %rs5;}

	// end inline asm
	add.f32 	%f35, %f34, %f19;
	ld.global.u16 	%rs10, [%rd41+-12];
	ld.global.u16 	%rs11, [%rd16+-12];
	// begin inline asm
	{mul.f16 %rs9,%rs10,%rs11;
}
	// end inline asm
	// begin inline asm
	{  cvt.f32.f16 %f20, %rs9;}

	// end inline asm
	add.f32 	%f36, %f35, %f20;
	ld.global.u16 	%rs14, [%rd41+-10];
	ld.global.u16 	%rs15, [%rd16+-10];
	// begin inline asm
	{mul.f16 %rs13,%rs14,%rs15;
}
	// end inline asm
	// begin inline asm
	{  cvt.f32.f16 %f21, %rs13;}

	// end inline asm
	add.f32 	%f37, %f36, %f21;
	ld.global.u16 	%rs18, [%rd41+-8];
	ld.global.u16 	%rs19, [%rd16+-8];
	// begin inline asm
	{mul.f16 %rs17,%rs18,%rs19;
}
	// end inline asm
	// begin inline asm
	{  cvt.f32.f16 %f22, %rs17;}

	// end inline asm
	add.f32 	%f38, %f37, %f22;
	ld.global.u16 	%rs22, [%rd41+-6];
	ld.global.u16 	%rs23, [%rd16+-6];
	// begin inline asm
	{mul.f16 %rs21,%rs22,%rs23;
}
	// end inline asm
	// begin inline asm
	{  cvt.f32.f16 %f23, %rs21;}

	// end inline asm
	add.f32 	%f39, %f38, %f23;
	ld.global.u16 	%rs26, [%rd41+-4];
	ld.global.u16 	%rs27, [%rd16+-4];
	// begin inline asm
	{mul.f16 %rs25,%rs26,%rs27;
}
	// end inline asm
	// begin inline asm
	{  cvt.f32.f16 %f24, %rs25;}

	// end inline asm
	add.f32 	%f40, %f39, %f24;
	ld.global.u16 	%rs30, [%rd41+-2];
	ld.global.u16 	%rs31, [%rd16+-2];
	// begin inline asm
	{mul.f16 %rs29,%rs30,%rs31;
}
	// end inline asm
	// begin inline asm
	{  cvt.f32.f16 %f25, %rs29;}

	// end inline asm
	add.f32 	%f41, %f40, %f25;
	ld.global.u16 	%rs34, [%rd41];
	ld.global.u16 	%rs35, [%rd16];
	// begin inline asm
	{mul.f16 %rs33,%rs34,%rs35;
}
	// end inline asm
	// begin inline asm
	{  cvt.f32.f16 %f26, %rs33;}

	// end inline asm
	add.f32 	%f42, %f41, %f26;
	ld.global.u16 	%rs38, [%rd41+2];
	ld.global.u16 	%rs39, [%rd16+2];
	// begin inline asm
	{mul.f16 %rs37,%rs38,%rs39;
}
	// end inline asm
	// begin inline asm
	{  cvt.f32.f16 %f27, %rs37;}

	// end inline asm
	add.f32 	%f43, %f42, %f27;
	ld.global.u16 	%rs42, [%rd41+4];
	ld.global.u16 	%rs43, [%rd16+4];
	// begin inline asm
	{mul.f16 %rs41,%rs42,%rs43;
}
	// end inline asm
	// begin inline asm
	{  cvt.f32.f16 %f28, %rs41;}

	// end inline asm
	add.f32 	%f44, %f43, %f28;
	ld.global.u16 	%rs46, [%rd41+6];
	ld.global.u16 	%rs47, [%rd16+6];
	// begin inline asm
	{mul.f16 %rs45,%rs46,%rs47;
}
	// end inline asm
	// begin inline asm
	{  cvt.f32.f16 %f29, %rs45;}

	// end inline asm
	add.f32 	%f45, %f44, %f29;
	ld.global.u16 	%rs50, [%rd41+8];
	ld.global.u16 	%rs51, [%rd16+8];
	// begin inline asm
	{mul.f16 %rs49,%rs50,%rs51;
}
	// end inline asm
	// begin inline asm
	{  cvt.f32.f16 %f30, %rs49;}

	// end inline asm
	add.f32 	%f46, %f45, %f30;
	ld.global.u16 	%rs54, [%rd41+10];
	ld.global.u16 	%rs55, [%rd16+10];
	// begin inline asm
	{mul.f16 %rs53,%rs54,%rs55;
}
	// end inline asm
	// begin inline asm
	{  cvt.f32.f16 %f31, %rs53;}

	// end inline asm
	add.f32 	%f47, %f46, %f31;
	ld.global.u16 	%rs58, [%rd41+12];
	ld.global.u16 	%rs59, [%rd16+12];
	// begin inline asm
	{mul.f16 %rs57,%rs58,%rs59;
}
	// end inline asm
	// begin inline asm
	{  cvt.f32.f16 %f32, %rs57;}

	// end inline asm
	add.f32 	%f48, %f47, %f32;
	ld.global.u16 	%rs62, [%rd41+14];
	ld.global.u16 	%rs63, [%rd16+14];
	// begin inline asm
	{mul.f16 %rs61,%rs62,%rs63;
}
	// end inline asm
	// begin inline asm
	{  cvt.f32.f16 %f33, %rs61;}

	// end inline asm
	add.f32 	%f82, %f48, %f33;
	add.s32 	%r42, %r42, 16;
	add.s64 	%rd41, %rd41, 32;
	add.s32 	%r41, %r41, 16;
	setp.ne.s32 	%p6, %r42, 0;
	@%p6 bra 	$L__BB1_4;
$L__BB1_5:
	setp.eq.s32 	%p7, %r5, 0;
	@%p7 bra 	$L__BB1_14;
	and.b32  	%r13, %r26, 7;
	setp.lt.u32 	%p8, %r5, 8;
	@%p8 bra 	$L__BB1_8;
	add.s32 	%r35, %r44, %r3;
	mul.wide.u32 	%rd17, %r35, 2;
	add.s64 	%rd18, %rd2, %rd17;
	ld.global.u16 	%rs66, [%rd18];
	add.s32 	%r36, %r44, %r4;
	mul.wide.s32 	%rd19, %r36, 2;
	add.s64 	%rd20, %rd1, %rd19;
	ld.global.u16 	%rs67, [%rd20];
	// begin inline asm
	{mul.f16 %rs65,%rs66,%rs67;
}
	// end inline asm
	// begin inline asm
	{  cvt.f32.f16 %f50, %rs65;}

	// end inline asm
	add.f32 	%f58, %f82, %f50;
	cvt.u64.u32 	%rd21, %r3;
	cvt.u64.u32 	%rd22, %r44;
	add.s64 	%rd23, %rd22, %rd21;
	shl.b64 	%rd24, %rd23, 1;
	add.s64 	%rd25, %rd2, %rd24;
	ld.global.u16 	%rs70, [%rd25+2];
	ld.global.u16 	%rs71, [%rd20+2];
	// begin inline asm
	{mul.f16 %rs69,%rs70,%rs71;
}
	// end inline asm
	// begin inline asm
	{  cvt.f32.f16 %f51, %rs69;}

	// end inline asm
	add.f32 	%f59, %f58, %f51;
	ld.global.u16 	%rs74, [%rd25+4];
	ld.global.u16 	%rs75, [%rd20+4];
	// begin inline asm
	{mul.f16 %rs73,%rs74,%rs75;
}
	// end inline asm
	// begin inline asm
	{  cvt.f32.f16 %f52, %rs73;}

	// end inline asm
	add.f32 	%f60, %f59, %f52;
	ld.global.u16 	%rs78, [%rd25+6];
	ld.global.u16 	%rs79, [%rd20+6];
	// begin inline asm
	{mul.f16 %rs77,%rs78,%rs79;
}
	// end inline asm
	// begin inline asm
	{  cvt.f32.f16 %f53, %rs77;}

	// end inline asm
	add.f32 	%f61, %f60, %f53;
	ld.global.u16 	%rs82, [%rd25+8];
	ld.global.u16 	%rs83, [%rd20+8];
	// begin inline asm
	{mul.f16 %rs81,%rs82,%rs83;
}
	// end inline asm
	// begin inline asm
	{  cvt.f32.f16 %f54, %rs81;}

	// end inline asm
	add.f32 	%f62, %f61, %f54;
	ld.global.u16 	%rs86, [%rd25+10];
	ld.global.u16 	%rs87, [%rd20+10];
	// begin inline asm
	{mul.f16 %rs85,%rs86,%rs87;
}
	// end inline asm
	// begin inline asm
	{  cvt.f32.f16 %f55, %rs85;}

	// end inline asm
	add.f32 	%f63, %f62, %f55;
	ld.global.u16 	%rs90, [%rd25+12];
	ld.global.u16 	%rs91, [%rd20+12];
	// begin inline asm
	{mul.f16 %rs89,%rs90,%rs91;
}
	// end inline asm
	// begin inline asm
	{  cvt.f32.f16 %f56, %rs89;}

	// end inline asm
	add.f32 	%f64, %f63, %f56;
	ld.global.u16 	%rs94, [%rd25+14];
	ld.global.u16 	%rs95, [%rd20+14];
	// begin inline asm
	{mul.f16 %rs93,%rs94,%rs95;
}
	// end inline asm
	// begin inline asm
	{  cvt.f32.f16 %f57, %rs93;}

	// end inline asm
	add.f32 	%f82, %f64, %f57;
	add.s32 	%r44, %r44, 8;
$L__BB1_8:
	setp.eq.s32 	%p9, %r13, 0;
	@%p9 bra 	$L__BB1_14;
	and.b32  	%r16, %r26, 3;
	setp.lt.u32 	%p10, %r13, 4;
	@%p10 bra 	$L__BB1_11;
	add.s32 	%r37, %r44, %r3;
	mul.wide.u32 	%rd26, %r37, 2;
	add.s64 	%rd27, %rd2, %rd26;
	ld.global.u16 	%rs98, [%rd27];
	add.s32 	%r38, %r44, %r4;
	mul.wide.s32 	%rd28, %r38, 2;
	add.s64 	%rd29, %rd1, %rd28;
	ld.global.u16 	%rs99, [%rd29];
	// begin inline asm
	{mul.f16 %rs97,%rs98,%rs99;
}
	// end inline asm
	// begin inline asm
	{  cvt.f32.f16 %f66, %rs97;}

	// end inline asm
	add.f32 	%f70, %f82, %f66;
	cvt.u64.u32 	%rd30, %r3;
	cvt.u64.u32 	%rd31, %r44;
	add.s64 	%rd32, %rd31, %rd30;
	shl.b64 	%rd33, %rd32, 1;
	add.s64 	%rd34, %rd2, %rd33;
	ld.global.u16 	%rs102, [%rd34+2];
	ld.global.u16 	%rs103, [%rd29+2];
	// begin inline asm
	{mul.f16 %rs101,%rs102,%rs103;
}
	// end inline asm
	// begin inline asm
	{  cvt.f32.f16 %f67, %rs101;}

	// end inline asm
	add.f32 	%f71, %f70, %f67;
	ld.global.u16 	%rs106, [%rd34+4];
	ld.global.u16 	%rs107, [%rd29+4];
	// begin inline asm
	{mul.f16 %rs105,%rs106,%rs107;
}
	// end inline asm
	// begin inline asm
	{  cvt.f32.f16 %f68, %rs105;}

	// end inline asm
	add.f32 	%f72, %f71, %f68;
	ld.global.u16 	%rs110, [%rd34+6];
	ld.global.u16 	%rs111, [%rd29+6];
	// begin inline asm
	{mul.f16 %rs109,%rs110,%rs111;
}
	// end inline asm
	// begin inline asm
	{  cvt.f32.f16 %f69, %rs109;}

	// end inline asm
	add.f32 	%f82, %f72, %f69;
	add.s32 	%r44, %r44, 4;
$L__BB1_11:
	setp.eq.s32 	%p11, %r16, 0;
	@%p11 bra 	$L__BB1_14;
	add.s32 	%r47, %r44, %r4;
	add.s32 	%r39, %r44, %r3;
	mul.wide.u32 	%rd35, %r39, 2;
	add.s64 	%rd42, %rd2, %rd35;
	neg.s32 	%r46, %r16;
$L__BB1_13:
	.pragma "nounroll";
	mul.wide.s32 	%rd36, %r47, 2;
	add.s64 	%rd37, %rd1, %rd36;
	ld.global.u16 	%rs114, [%rd42];
	ld.global.u16 	%rs115, [%rd37];
	// begin inline asm
	{mul.f16 %rs113,%rs114,%rs115;
}
	// end inline asm
	// begin inline asm
	{  cvt.f32.f16 %f73, %rs113;}

	// end inline asm
	add.f32 	%f82, %f82, %f73;
	add.s32 	%r47, %r47, 1;
	add.s64 	%rd42, %rd42, 2;
	add.s32 	%r46, %r46, 1;
	setp.ne.s32 	%p12, %r46, 0;
	@%p12 bra 	$L__BB1_13;
$L__BB1_14:
	mad.lo.s32 	%r40, %r25, %r1, %r2;
	cvta.to.global.u64 	%rd38, %rd10;
	mul.wide.s32 	%rd39, %r40, 4;
	add.s64 	%rd40, %rd38, %rd39;
	st.global.f32 	[%rd40], %f82;
$L__BB1_15:
	ret;

}


// ===== COMPILED SASS (sm_100) =====

	.target	sm_100

	.elftype	@"ET_EXEC"


//--------------------- .note.nv.tkinfo           --------------------------
	.section	.note.nv.tkinfo,"",@"SHT_NOTE"
	.sectionflags	@"SHF_NOTE_NV_TKINFO"
	.tkinfo
        /*0018*/ 	.word	0x00000002
        /*0030*/ 	.string	""
        /*0030*/ 	.string	"ptxas"
        /*0030*/ 	.string	"Cuda compilation tools, release 13.0, V13.0.88"
        /*0030*/ 	.string	"Build cuda_13.0.r13.0/compiler.36424714_0"
        /*0030*/ 	.string	"-arch sm_100 -m 64 "



//--------------------- .note.nv.cuinfo           --------------------------
	.section	.note.nv.cuinfo,"",@"SHT_NOTE"
	.sectionflags	@"SHF_NOTE_NV_CUINFO"
        /*0018*/ 	.short	0x0002
        /*001a*/ 	.short	0x0064
        /*001c*/ 	.short	0x0082
	.zero		2


//--------------------- .nv.info                  --------------------------
	.section	.nv.info,"",@"SHT_CUDA_INFO"
	.align	4


	//----- nvinfo : EIATTR_REGCOUNT
	.align		4
        /*0000*/ 	.byte	0x04, 0x2f
        /*0002*/ 	.short	(.L_1 - .L_0)
	.align		4
.L_0:
        /*0004*/ 	.word	index@(_Z9wmma_gemmP6__halfS0_Pfiii)
        /*0008*/ 	.word	0x0000001e


	//----- nvinfo : EIATTR_FRAME_SIZE
	.align		4
.L_1:
        /*000c*/ 	.byte	0x04, 0x11
        /*000e*/ 	.short	(.L_3 - .L_2)
	.align		4
.L_2:
        /*0010*/ 	.word	index@(_Z9wmma_gemmP6__halfS0_Pfiii)
        /*0014*/ 	.word	0x00000000


	//----- nvinfo : EIATTR_REGCOUNT
	.align		4
.L_3:
        /*0018*/ 	.byte	0x04, 0x2f
        /*001a*/ 	.short	(.L_5 - .L_4)
	.align		4
.L_4:
        /*001c*/ 	.word	index@(_Z10basic_gemmP6__halfS0_Pfiii)
        /*0020*/ 	.word	0x00000020


	//----- nvinfo : EIATTR_FRAME_SIZE
	.align		4
.L_5:
        /*0024*/ 	.byte	0x04, 0x11
        /*0026*/ 	.short	(.L_7 - .L_6)
	.align		4
.L_6:
        /*0028*/ 	.word	index@(_Z10basic_gemmP6__halfS0_Pfiii)
        /*002c*/ 	.word	0x00000000


	//----- nvinfo : EIATTR_MIN_STACK_SIZE
	.align		4
.L_7:
        /*0030*/ 	.byte	0x04, 0x12
        /*0032*/ 	.short	(.L_9 - .L_8)
	.align		4
.L_8:
        /*0034*/ 	.word	index@(_Z10basic_gemmP6__halfS0_Pfiii)
        /*0038*/ 	.word	0x00000000


	//----- nvinfo : EIATTR_MIN_STACK_SIZE
	.align		4
.L_9:
        /*003c*/ 	.byte	0x04, 0x12
        /*003e*/ 	.short	(.L_11 - .L_10)
	.align		4
.L_10:
        /*0040*/ 	.word	index@(_Z9wmma_gemmP6__halfS0_Pfiii)
        /*0044*/ 	.word	0x00000000
.L_11:


//--------------------- .nv.compat                --------------------------
	.section	.nv.compat,"",@"SHT_CUDA_COMPAT_INFO"
	.align	4
        /*0000*/ 	.byte	0x02, 0x09, 0x00, 0x00, 0x02, 0x02, 0x01, 0x00, 0x02, 0x05, 0x05, 0x00, 0x03, 0x07, 0x01, 0x01
        /*0010*/ 	.byte	0x02, 0x03, 0x00, 0x00, 0x02, 0x06, 0x01, 0x00, 0x04, 0x0b, 0x08, 0x00, 0x09, 0x00, 0x00, 0x00
        /*0020*/ 	.byte	0x00, 0x00, 0x00, 0x00


//--------------------- .nv.info._Z10basic_gemmP6__halfS0_Pfiii --------------------------
	.section	.nv.info._Z10basic_gemmP6__halfS0_Pfiii,"",@"SHT_CUDA_INFO"
	.sectionflags	@""
	.align	4


	//----- nvinfo : EIATTR_CUDA_API_VERSION
	.align		4
        /*0000*/ 	.byte	0x04, 0x37
        /*0002*/ 	.short	(.L_13 - .L_12)
.L_12:
        /*0004*/ 	.word	0x00000082


	//----- nvinfo : EIATTR_KPARAM_INFO
	.align		4
.L_13:
        /*0008*/ 	.byte	0x04, 0x17
        /*000a*/ 	.short	(.L_15 - .L_14)
.L_14:
        /*000c*/ 	.word	0x00000000
        /*0010*/ 	.short	0x0005
        /*0012*/ 	.short	0x0020
        /*0014*/ 	.byte	0x00, 0xf0, 0x11, 0x00


	//----- nvinfo : EIATTR_KPARAM_INFO
	.align		4
.L_15:
        /*0018*/ 	.byte	0x04, 0x17
        /*001a*/ 	.short	(.L_17 - .L_16)
.L_16:
        /*001c*/ 	.word	0x00000000
        /*0020*/ 	.short	0x0004
        /*0022*/ 	.short	0x001c
        /*0024*/ 	.byte	0x00, 0xf0, 0x11, 0x00


	//----- nvinfo : EIATTR_KPARAM_INFO
	.align		4
.L_17:
        /*0028*/ 	.byte	0x04, 0x17
        /*002a*/ 	.short	(.L_19 - .L_18)
.L_18:
        /*002c*/ 	.word	0x00000000
        /*0030*/ 	.short	0x0003
        /*0032*/ 	.short	0x0018
        /*0034*/ 	.byte	0x00, 0xf0, 0x11, 0x00


	//----- nvinfo : EIATTR_KPARAM_INFO
	.align		4
.L_19:
        /*0038*/ 	.byte	0x04, 0x17
        /*003a*/ 	.short	(.L_21 - .L_20)
.L_20:
        /*003c*/ 	.word	0x00000000
        /*0040*/ 	.short	0x0002
        /*0042*/ 	.short	0x0010
        /*0044*/ 	.byte	0x00, 0xf5, 0x21, 0x00


	//----- nvinfo : EIATTR_KPARAM_INFO
	.align		4
.L_21:
        /*0048*/ 	.byte	0x04, 0x17
        /*004a*/ 	.short	(.L_23 - .L_22)
.L_22:
        /*004c*/ 	.word	0x00000000
        /*0050*/ 	.short	0x0001
        /*0052*/ 	.short	0x0008
        /*0054*/ 	.byte	0x00, 0xf5, 0x21, 0x00


	//----- nvinfo : EIATTR_KPARAM_INFO
	.align		4
.L_23:
        /*0058*/ 	.byte	0x04, 0x17
        /*005a*/ 	.short	(.L_25 - .L_24)
.L_24:
        /*005c*/ 	.word	0x00000000
        /*0060*/ 	.short	0x0000
        /*0062*/ 	.short	0x0000
        /*0064*/ 	.byte	0x00, 0xf5, 0x21, 0x00


	//----- nvinfo : EIATTR_SPARSE_MMA_MASK
	.align		4
.L_25:
        /*0068*/ 	.byte	0x03, 0x50
        /*006a*/ 	.short	0x0000


	//----- nvinfo : EIATTR_MAXREG_COUNT
	.align		4
        /*006c*/ 	.byte	0x03, 0x1b
        /*006e*/ 	.short	0x00ff


	//----- nvinfo : EIATTR_MERCURY_ISA_VERSION
	.align		4
        /*0070*/ 	.byte	0x03, 0x5f
        /*0072*/ 	.short	0x0101


	//----- nvinfo : EIATTR_VRC_CTA_INIT_COUNT
	.align		4
        /*0074*/ 	.byte	0x02, 0x4a
	.zero		1
	.zero		1


	//----- nvinfo : EIATTR_EXIT_INSTR_OFFSETS
	.align		4
        /*0078*/ 	.byte	0x04, 0x1c
        /*007a*/ 	.short	(.L_27 - .L_26)


	//   ....[0]....
.L_26:
        /*007c*/ 	.word	0x000000c0


	//   ....[1]....
        /*0080*/ 	.word	0x00000f50


	//----- nvinfo : EIATTR_CBANK_PARAM_SIZE
	.align		4
.L_27:
        /*0084*/ 	.byte	0x03, 0x19
        /*0086*/ 	.short	0x0024


	//----- nvinfo : EIATTR_PARAM_CBANK
	.align		4
        /*0088*/ 	.byte	0x04, 0x0a
        /*008a*/ 	.short	(.L_29 - .L_28)
	.align		4
.L_28:
        /*008c*/ 	.word	index@(.nv.constant0._Z10basic_gemmP6__halfS0_Pfiii)
        /*0090*/ 	.short	0x0380
        /*0092*/ 	.short	0x0024


	//----- nvinfo : EIATTR_SW_WAR
	.align		4
.L_29:
        /*0094*/ 	.byte	0x04, 0x36
        /*0096*/ 	.short	(.L_31 - .L_30)
.L_30:
        /*0098*/ 	.word	0x00000008
.L_31:


//--------------------- .nv.info._Z9wmma_gemmP6__halfS0_Pfiii --------------------------
	.section	.nv.info._Z9wmma_gemmP6__halfS0_Pfiii,"",@"SHT_CUDA_INFO"
	.sectionflags	@""
	.align	4


	//----- nvinfo : EIATTR_CUDA_API_VERSION
	.align		4
        /*0000*/ 	.byte	0x04, 0x37
        /*0002*/ 	.short	(.L_33 - .L_32)
.L_32:
        /*0004*/ 	.word	0x00000082


	//----- nvinfo : EIATTR_KPARAM_INFO
	.align		4
.L_33:
        /*0008*/ 	.byte	0x04, 0x17
        /*000a*/ 	.short	(.L_35 - .L_34)
.L_34:
        /*000c*/ 	.word	0x00000000
        /*0010*/ 	.short	0x0005
        /*0012*/ 	.short	0x0020
        /*0014*/ 	.byte	0x00, 0xf0, 0x11, 0x00


	//----- nvinfo : EIATTR_KPARAM_INFO
	.align		4
.L_35:
        /*0018*/ 	.byte	0x04, 0x17
        /*001a*/ 	.short	(.L_37 - .L_36)
.L_36:
        /*001c*/ 	.word	0x00000000
        /*0020*/ 	.short	0x0004
        /*0022*/ 	.short	0x001c
        /*0024*/ 	.byte	0x00, 0xf0, 0x11, 0x00


	//----- nvinfo : EIATTR_KPARAM_INFO
	.align		4
.L_37:
        /*0028*/ 	.byte	0x04, 0x17
        /*002a*/ 	.short	(.L_39 - .L_38)
.L_38:
        /*002c*/ 	.word	0x00000000
        /*0030*/ 	.short	0x0003
        /*0032*/ 	.short	0x0018
        /*0034*/ 	.byte	0x00, 0xf0, 0x11, 0x00


	//----- nvinfo : EIATTR_KPARAM_INFO
	.align		4
.L_39:
        /*0038*/ 	.byte	0x04, 0x17
        /*003a*/ 	.short	(.L_41 - .L_40)
.L_40:
        /*003c*/ 	.word	0x00000000
        /*0040*/ 	.short	0x0002
        /*0042*/ 	.short	0x0010
        /*0044*/ 	.byte	0x00, 0xf5, 0x21, 0x00


	//----- nvinfo : EIATTR_KPARAM_INFO
	.align		4
.L_41:
        /*0048*/ 	.byte	0x04, 0x17
        /*004a*/ 	.short	(.L_43 - .L_42)
.L_42:
        /*004c*/ 	.word	0x00000000
        /*0050*/ 	.short	0x0001
        /*0052*/ 	.short	0x0008
        /*0054*/ 	.byte	0x00, 0xf5, 0x21, 0x00


	//----- nvinfo : EIATTR_KPARAM_INFO
	.align		4
.L_43:
        /*0058*/ 	.byte	0x04, 0x17
        /*005a*/ 	.short	(.L_45 - .L_44)
.L_44:
        /*005c*/ 	.word	0x00000000
        /*0060*/ 	.short	0x0000
        /*0062*/ 	.short	0x0000
        /*0064*/ 	.byte	0x00, 0xf5, 0x21, 0x00


	//----- nvinfo : EIATTR_SPARSE_MMA_MASK
	.align		4
.L_45:
        /*0068*/ 	.byte	0x03, 0x50
        /*006a*/ 	.short	0x0000


	//----- nvinfo : EIATTR_WMMA_USED
	.align		4
        /*006c*/ 	.byte	0x01, 0x2b
	.zero		2


	//----- nvinfo : EIATTR_MAXREG_COUNT
	.align		4
        /*0070*/ 	.byte	0x03, 0x1b
        /*0072*/ 	.short	0x00ff


	//----- nvinfo : EIATTR_MERCURY_ISA_VERSION
	.align		4
        /*0074*/ 	.byte	0x03, 0x5f
        /*0076*/ 	.short	0x0101


	//----- nvinfo : EIATTR_VRC_CTA_INIT_COUNT
	.align		4
        /*0078*/ 	.byte	0x02, 0x4a
	.zero		1
	.zero		1


	//----- nvinfo : EIATTR_EXIT_INSTR_OFFSETS
	.align		4
        /*007c*/ 	.byte	0x04, 0x1c
        /*007e*/ 	.short	(.L_47 - .L_46)


	//   ....[0]....
.L_46:
        /*0080*/ 	.word	0x000006a0


	//----- nvinfo : EIATTR_CBANK_PARAM_SIZE
	.align		4
.L_47:
        /*0084*/ 	.byte	0x03, 0x19
        /*0086*/ 	.short	0x0024


	//----- nvinfo : EIATTR_PARAM_CBANK
	.align		4
        /*0088*/ 	.byte	0x04, 0x0a
        /*008a*/ 	.short	(.L_49 - .L_48)
	.align		4
.L_48:
        /*008c*/ 	.word	index@(.nv.constant0._Z9wmma_gemmP6__halfS0_Pfiii)
        /*0090*/ 	.short	0x0380
        /*0092*/ 	.short	0x0024


	//----- nvinfo : EIATTR_SW_WAR
	.align		4
.L_49:
        /*0094*/ 	.byte	0x04, 0x36
        /*0096*/ 	.short	(.L_51 - .L_50)
.L_50:
        /*0098*/ 	.word	0x00000008
.L_51:


//--------------------- .nv.callgraph             --------------------------
	.section	.nv.callgraph,"",@"SHT_CUDA_CALLGRAPH"
	.align	4
	.sectionentsize	8
	.align		4
        /*0000*/ 	.word	0x00000000
	.align		4
        /*0004*/ 	.word	0xffffffff
	.align		4
        /*0008*/ 	.word	0x00000000
	.align		4
        /*000c*/ 	.word	0xfffffffe
	.align		4
        /*0010*/ 	.word	0x00000000
	.align		4
        /*0014*/ 	.word	0xfffffffd
	.align		4
        /*0018*/ 	.word	0x00000000
	.align		4
        /*001c*/ 	.word	0xfffffffc


//--------------------- .text._Z10basic_gemmP6__halfS0_Pfiii --------------------------
	.section	.text._Z10basic_gemmP6__halfS0_Pfiii,"ax",@progbits
	.align	128
        .global         _Z10basic_gemmP6__halfS0_Pfiii
        .type           _Z10basic_gemmP6__halfS0_Pfiii,@function
        .size           _Z10basic_gemmP6__halfS0_Pfiii,(.L_x_12 - _Z10basic_gemmP6__halfS0_Pfiii)
        .other          _Z10basic_gemmP6__halfS0_Pfiii,@"STO_CUDA_ENTRY STV_DEFAULT"
_Z10basic_gemmP6__halfS0_Pfiii:
.text._Z10basic_gemmP6__halfS0_Pfiii:
[----:B------:R-:W-:Y:S01]  /*0000*/  LDC R1, c[0x0][0x37c] ;  /* 0x0000df00ff017b82 */ /* 0x000fe20000000800 */
[----:B------:R-:W0:Y:S07]  /*0010*/  S2R R3, SR_TID.X ;  /* 0x0000000000037919 */ /* 0x000e2e0000002100 */
[----:B------:R-:W1:Y:S01]  /*0020*/  LDC R7, c[0x0][0x364] ;  /* 0x0000d900ff077b82 */ /* 0x000e620000000800 */
[----:B------:R-:W2:Y:S01]  /*0030*/  LDCU.64 UR10, c[0x0][0x398] ;  /* 0x00007300ff0a77ac */ /* 0x000ea20008000a00 */
[----:B------:R-:W1:Y:S06]  /*0040*/  S2R R2, SR_TID.Y ;  /* 0x0000000000027919 */ /* 0x000e6c0000002200 */
[----:B------:R-:W0:Y:S08]  /*0050*/  S2UR UR5, SR_CTAID.X ;  /* 0x00000000000579c3 */ /* 0x000e300000002500 */
[----:B------:R-:W0:Y:S08]  /*0060*/  LDC R0, c[0x0][0x360] ;  /* 0x0000d800ff007b82 */ /* 0x000e300000000800 */
[----:B------:R-:W1:Y:S01]  /*0070*/  S2UR UR4, SR_CTAID.Y ;  /* 0x00000000000479c3 */ /* 0x000e620000002600 */
[----:B0-----:R-:W-:-:S05]  /*0080*/  IMAD R0, R0, UR5, R3 ;  /* 0x0000000500007c24 */ /* 0x001fca000f8e0203 */
[----:B--2---:R-:W-:Y:S01]  /*0090*/  ISETP.GE.AND P0, PT, R0, UR11, PT ;  /* 0x0000000b00007c0c */ /* 0x004fe2000bf06270 */
[----:B-1----:R-:W-:-:S05]  /*00a0*/  IMAD R7, R7, UR4, R2 ;  /* 0x0000000407077c24 */ /* 0x002fca000f8e0202 */
[----:B------:R-:W-:-:S13]  /*00b0*/  ISETP.GE.OR P0, PT, R7, UR10, P0 ;  /* 0x0000000a07007c0c */ /* 0x000fda0008706670 */
[----:B------:R-:W-:Y:S05]  /*00c0*/  @P0 EXIT ;  /* 0x000000000000094d */ /* 0x000fea0003800000 */
[----:B------:R-:W0:Y:S01]  /*00d0*/  LDCU UR7, c[0x0][0x3a0] ;  /* 0x00007400ff0777ac */ /* 0x000e220008000800 */
[----:B------:R-:W-:Y:S01]  /*00e0*/  HFMA2 R12, -RZ, RZ, 0, 0 ;  /* 0x00000000ff0c7431 */ /* 0x000fe200000001ff */
[----:B------:R-:W1:Y:S01]  /*00f0*/  LDCU.64 UR12, c[0x0][0x358] ;  /* 0x00006b00ff0c77ac */ /* 0x000e620008000a00 */
[----:B0-----:R-:W-:-:S09]  /*0100*/  UISETP.GE.AND UP0, UPT, UR7, 0x1, UPT ;  /* 0x000000010700788c */ /* 0x001fd2000bf06270 */
[----:B-1----:R-:W-:Y:S05]  /*0110*/  BRA.U !UP0, `(.L_x_0) ;  /* 0x0000000d087c7547 */ /* 0x002fea000b800000 */
[----:B------:R-:W-:Y:S02]  /*0120*/  UISETP.GE.U32.AND UP1, UPT, UR7, 0x10, UPT ;  /* 0x000000100700788c */ /* 0x000fe4000bf26070 */
[----:B------:R-:W-:Y:S01]  /*0130*/  IMAD R8, R7, UR7, RZ ;  /* 0x0000000707087c24 */ /* 0x000fe2000f8e02ff */
[----:B------:R-:W-:Y:S02]  /*0140*/  ULOP3.LUT UR10, UR7, 0xf, URZ, 0xc0, !UPT ;  /* 0x0000000f070a7892 */ /* 0x000fe4000f8ec0ff */
[----:B------:R-:W-:Y:S01]  /*0150*/  IMAD R6, R0, UR7, RZ ;  /* 0x0000000700067c24 */ /* 0x000fe2000f8e02ff */
[----:B------:R-:W-:Y:S01]  /*0160*/  MOV R12, RZ ;  /* 0x000000ff000c7202 */ /* 0x000fe20000000f00 */
[----:B------:R-:W-:Y:S01]  /*0170*/  UMOV UR4, URZ ;  /* 0x000000ff00047c82 */ /* 0x000fe20008000000 */
[----:B------:R-:W-:Y:S01]  /*0180*/  UISETP.NE.AND UP0, UPT, UR10, URZ, UPT ;  /* 0x000000ff0a00728c */ /* 0x000fe2000bf05270 */
[----:B------:R-:W-:Y:S10]  /*0190*/  BRA.U !UP1, `(.L_x_1) ;  /* 0x0000000509907547 */ /* 0x000ff4000b800000 */
[----:B------:R-:W0:Y:S01]  /*01a0*/  LDC.64 R2, c[0x0][0x380] ;  /* 0x0000e000ff027b82 */ /* 0x000e220000000a00 */
[----:B------:R-:W1:Y:S01]  /*01b0*/  LDCU.64 UR8, c[0x0][0x388] ;  /* 0x00007100ff0877ac */ /* 0x000e620008000a00 */
[----:B------:R-:W-:Y:S02]  /*01c0*/  MOV R12, RZ ;  /* 0x000000ff000c7202 */ /* 0x000fe40000000f00 */
[----:B------:R-:W-:Y:S01]  /*01d0*/  MOV R9, R6 ;  /* 0x0000000600097202 */ /* 0x000fe20000000f00 */
[----:B------:R-:W-:Y:S02]  /*01e0*/  ULOP3.LUT UR4, UR7, 0x7ffffff0, URZ, 0xc0, !UPT ;  /* 0x7ffffff007047892 */ /* 0x000fe4000f8ec0ff */
[----:B-1----:R-:W-:Y:S02]  /*01f0*/  UIADD3 UR5, UP1, UPT, UR8, 0x10, URZ ;  /* 0x0000001008057890 */ /* 0x002fe4000ff3e0ff */
[----:B------:R-:W-:Y:S02]  /*0200*/  UIADD3 UR8, UPT, UPT, -UR4, URZ, URZ ;  /* 0x000000ff04087290 */ /* 0x000fe4000fffe1ff */
[----:B------:R-:W-:Y:S01]  /*0210*/  UIADD3.X UR6, UPT, UPT, URZ, UR9, URZ, UP1, !UPT ;  /* 0x00000009ff067290 */ /* 0x000fe20008ffe4ff */
[----:B0-----:R-:W-:-:S03]  /*0220*/  IMAD.WIDE.U32 R2, R8, 0x2, R2 ;  /* 0x0000000208027825 */ /* 0x001fc600078e0002 */
[----:B------:R-:W-:-:S04]  /*0230*/  IADD3 R2, P0, PT, R2, 0x10, RZ ;  /* 0x0000001002027810 */ /* 0x000fc80007f1e0ff */
[----:B------:R-:W-:-:S09]  /*0240*/  IADD3.X R3, PT, PT, RZ, R3, RZ, P0, !PT ;  /* 0x00000003ff037210 */ /* 0x000fd200007fe4ff */
.L_x_2:
[----:B------:R-:W-:Y:S01]  /*0250*/  MOV R4, UR5 ;  /* 0x0000000500047c02 */ /* 0x000fe20008000f00 */
[----:B------:R-:W2:Y:S01]  /*0260*/  LDG.E.U16 R23, desc[UR12][R2.64+-0x10] ;  /* 0xfffff00c02177981 */ /* 0x000ea2000c1e1500 */
[----:B------:R-:W-:-:S03]  /*0270*/  MOV R5, UR6 ;  /* 0x0000000600057c02 */ /* 0x000fc60008000f00 */
[----:B------:R-:W3:Y:S01]  /*0280*/  LDG.E.U16 R25, desc[UR12][R2.64+-0xe] ;  /* 0xfffff20c02197981 */ /* 0x000ee2000c1e1500 */
[----:B------:R-:W-:-:S03]  /*0290*/  IMAD.WIDE R4, R9, 0x2, R4 ;  /* 0x0000000209047825 */ /* 0x000fc600078e0204 */
[----:B------:R-:W4:Y:S04]  /*02a0*/  LDG.E.U16 R15, desc[UR12][R2.64+-0xc] ;  /* 0xfffff40c020f7981 */ /* 0x000f28000c1e1500 */
[----:B------:R-:W2:Y:S04]  /*02b0*/  LDG.E.U16 R24, desc[UR12][R4.64+-0x10] ;  /* 0xfffff00c04187981 */ /* 0x000ea8000c1e1500 */
[----:B------:R-:W3:Y:S04]  /*02c0*/  LDG.E.U16 R26, desc[UR12][R4.64+-0xe] ;  /* 0xfffff20c041a7981 */ /* 0x000ee8000c1e1500 */
[----:B------:R-:W4:Y:S04]  /*02d0*/  LDG.E.U16 R14, desc[UR12][R4.64+-0xc] ;  /* 0xfffff40c040e7981 */ /* 0x000f28000c1e1500 */
[----:B------:R-:W5:Y:S04]  /*02e0*/  LDG.E.U16 R22, desc[UR12][R2.64+-0xa] ;  /* 0xfffff60c02167981 */ /* 0x000f68000c1e1500 */
        /* <DEDUP_REMOVED lines=11> */
[----:B------:R-:W5:Y:S01]  /*03a0*/  LDG.E.U16 R28, desc[UR12][R2.64+0xe] ;  /* 0x00000e0c021c7981 */ /* 0x000f62000c1e1500 */
[----:B--2---:R-:W-:-:S02]  /*03b0*/  HMUL2 R23, R23.H0_H0, R24.H0_H0 ;  /* 0x2000001817177232 */ /* 0x004fc40000000800 */
[----:B---3--:R-:W-:-:S03]  /*03c0*/  HMUL2 R25, R25.H0_H0, R26.H0_H0 ;  /* 0x2000001a19197232 */ /* 0x008fc60000000800 */
[----:B------:R-:W-:Y:S02]  /*03d0*/  HADD2.F32 R23, -RZ, R23.H0_H0 ;  /* 0x20000017ff177230 */ /* 0x000fe40000004100 */
[----:B----4-:R-:W-:Y:S02]  /*03e0*/  HMUL2 R15, R15.H0_H0, R14.H0_H0 ;  /* 0x2000000e0f0f7232 */ /* 0x010fe40000000800 */
[----:B------:R-:W-:Y:S02]  /*03f0*/  HADD2.F32 R14, -RZ, R25.H0_H0 ;  /* 0x20000019ff0e7230 */ /* 0x000fe40000004100 */
[----:B------:R-:W-:Y:S02]  /*0400*/  FADD R23, R23, R12 ;  /* 0x0000000c17177221 */ /* 0x000fe40000000000 */
[----:B------:R-:W2:Y:S01]  /*0410*/  LDG.E.U16 R12, desc[UR12][R2.64] ;  /* 0x0000000c020c7981 */ /* 0x000ea2000c1e1500 */
[----:B-----5:R-:W-:Y:S02]  /*0420*/  HMUL2 R24, R22.H0_H0, R13.H0_H0 ;  /* 0x2000000d16187232 */ /* 0x020fe40000000800 */
[----:B------:R-:W-:Y:S01]  /*0430*/  HADD2.F32 R22, -RZ, R15.H0_H0 ;  /* 0x2000000fff167230 */ /* 0x000fe20000004100 */
[----:B------:R-:W2:Y:S01]  /*0440*/  LDG.E.U16 R13, desc[UR12][R4.64] ;  /* 0x0000000c040d7981 */ /* 0x000ea2000c1e1500 */
[----:B------:R-:W-:-:S03]  /*0450*/  FADD R23, R23, R14 ;  /* 0x0000000e17177221 */ /* 0x000fc60000000000 */
[----:B------:R-:W3:Y:S01]  /*0460*/  LDG.E.U16 R14, desc[UR12][R2.64+0x2] ;  /* 0x0000020c020e7981 */ /* 0x000ee2000c1e1500 */
[----:B------:R-:W-:Y:S02]  /*0470*/  HADD2.F32 R25, -RZ, R24.H0_H0 ;  /* 0x20000018ff197230 */ /* 0x000fe40000004100 */
[----:B------:R-:W-:Y:S01]  /*0480*/  FADD R22, R23, R22 ;  /* 0x0000001617167221 */ /* 0x000fe20000000000 */
[----:B------:R-:W3:Y:S01]  /*0490*/  LDG.E.U16 R15, desc[UR12][R4.64+0x2] ;  /* 0x0000020c040f7981 */ /* 0x000ee2000c1e1500 */
[----:B------:R-:W-:-:S03]  /*04a0*/  HMUL2 R23, R17.H0_H0, R16.H0_H0 ;  /* 0x2000001011177232 */ /* 0x000fc60000000800 */
[----:B------:R-:W4:Y:S01]  /*04b0*/  LDG.E.U16 R16, desc[UR12][R2.64+0x4] ;  /* 0x0000040c02107981 */ /* 0x000f22000c1e1500 */
[----:B------:R-:W-:-:S03]  /*04c0*/  FADD R26, R22, R25 ;  /* 0x00000019161a7221 */ /* 0x000fc60000000000 */
[----:B------:R-:W4:Y:S01]  /*04d0*/  LDG.E.U16 R17, desc[UR12][R4.64+0x4] ;  /* 0x0000040c04117981 */ /* 0x000f22000c1e1500 */
[----:B------:R-:W-:Y:S02]  /*04e0*/  HMUL2 R20, R20.H0_H0, R21.H0_H0 ;  /* 0x2000001514147232 */ /* 0x000fe40000000800 */
[----:B------:R-:W-:Y:S01]  /*04f0*/  HADD2.F32 R25, -RZ, R23.H0_H0 ;  /* 0x20000017ff197230 */ /* 0x000fe20000004100 */
[----:B------:R-:W5:Y:S04]  /*0500*/  LDG.E.U16 R22, desc[UR12][R2.64+0x6] ;  /* 0x0000060c02167981 */ /* 0x000f68000c1e1500 */
[----:B------:R-:W5:Y:S01]  /*0510*/  LDG.E.U16 R21, desc[UR12][R4.64+0x6] ;  /* 0x0000060c04157981 */ /* 0x000f62000c1e1500 */
[----:B------:R-:W-:-:S03]  /*0520*/  HMUL2 R23, R18.H0_H0, R19.H0_H0 ;  /* 0x2000001312177232 */ /* 0x000fc60000000800 */
[----:B------:R-:W5:Y:S01]  /*0530*/  LDG.E.U16 R19, desc[UR12][R2.64+0x8] ;  /* 0x0000080c02137981 */ /* 0x000f62000c1e1500 */
[----:B------:R-:W-:-:S03]  /*0540*/  FADD R26, R26, R25 ;  /* 0x000000191a1a7221 */ /* 0x000fc60000000000 */
[----:B------:R-:W5:Y:S01]  /*0550*/  LDG.E.U16 R18, desc[UR12][R4.64+0x8] ;  /* 0x0000080c04127981 */ /* 0x000f62000c1e1500 */
[----:B------:R-:W-:-:S03]  /*0560*/  HMUL2 R11, R10.H0_H0, R11.H0_H0 ;  /* 0x2000000b0a0b7232 */ /* 0x000fc60000000800 */
[----:B------:R0:W5:Y:S04]  /*0570*/  LDG.E.U16 R25, desc[UR12][R2.64+0xa] ;  /* 0x00000a0c02197981 */ /* 0x000168000c1e1500 */
[----:B------:R-:W5:Y:S04]  /*0580*/  LDG.E.U16 R24, desc[UR12][R4.64+0xa] ;  /* 0x00000a0c04187981 */ /* 0x000f68000c1e1500 */
[----:B------:R1:W5:Y:S01]  /*0590*/  LDG.E.U16 R10, desc[UR12][R4.64+0xc] ;  /* 0x00000c0c040a7981 */ /* 0x000362000c1e1500 */
[----:B------:R-:W-:Y:S02]  /*05a0*/  HADD2.F32 R20, -RZ, R20.H0_H0 ;  /* 0x20000014ff147230 */ /* 0x000fe40000004100 */
[----:B------:R-:W-:-:S03]  /*05b0*/  HADD2.F32 R23, -RZ, R23.H0_H0 ;  /* 0x20000017ff177230 */ /* 0x000fc60000004100 */
[----:B------:R-:W-:Y:S01]  /*05c0*/  FADD R20, R26, R20 ;  /* 0x000000141a147221 */ /* 0x000fe20000000000 */
[----:B------:R-:W-:-:S03]  /*05d0*/  HADD2.F32 R11, -RZ, R11.H0_H0 ;  /* 0x2000000bff0b7230 */ /* 0x000fc60000004100 */
[----:B------:R-:W-:-:S04]  /*05e0*/  FADD R20, R20, R23 ;  /* 0x0000001714147221 */ /* 0x000fc80000000000 */
[----:B------:R-:W-:Y:S01]  /*05f0*/  FADD R11, R20, R11 ;  /* 0x0000000b140b7221 */ /* 0x000fe20000000000 */
[----:B------:R-:W-:Y:S01]  /*0600*/  UIADD3 UR8, UPT, UPT, UR8, 0x10, URZ ;  /* 0x0000001008087890 */ /* 0x000fe2000fffe0ff */
[----:B------:R-:W-:-:S03]  /*0610*/  HMUL2 R27, R28.H0_H0, R27.H0_H0 ;  /* 0x2000001b1c1b7232 */ /* 0x000fc60000000800 */
[----:B------:R-:W-:Y:S01]  /*0620*/  UISETP.NE.AND UP1, UPT, UR8, URZ, UPT ;  /* 0x000000ff0800728c */ /* 0x000fe2000bf25270 */
[----:B0-----:R-:W-:Y:S01]  /*0630*/  IADD3 R2, P0, PT, R2, 0x20, RZ ;  /* 0x0000002002027810 */ /* 0x001fe20007f1e0ff */
[----:B------:R-:W-:Y:S01]  /*0640*/  HADD2.F32 R27, -RZ, R27.H0_H0 ;  /* 0x2000001bff1b7230 */ /* 0x000fe20000004100 */
[----:B------:R-:W-:Y:S02]  /*0650*/  IADD3 R9, PT, PT, R9, 0x10, RZ ;  /* 0x0000001009097810 */ /* 0x000fe40007ffe0ff */
[----:B------:R-:W-:Y:S01]  /*0660*/  IADD3.X R3, PT, PT, RZ, R3, RZ, P0, !PT ;  /* 0x00000003ff037210 */ /* 0x000fe200007fe4ff */
[----:B--2---:R-:W-:-:S05]  /*0670*/  HMUL2 R12, R12.H0_H0, R13.H0_H0 ;  /* 0x2000000d0c0c7232 */ /* 0x004fca0000000800 */
[----:B------:R-:W-:Y:S02]  /*0680*/  HADD2.F32 R12, -RZ, R12.H0_H0 ;  /* 0x2000000cff0c7230 */ /* 0x000fe40000004100 */
[----:B---3--:R-:W-:-:S03]  /*0690*/  HMUL2 R14, R14.H0_H0, R15.H0_H0 ;  /* 0x2000000f0e0e7232 */ /* 0x008fc60000000800 */
[----:B------:R-:W-:Y:S02]  /*06a0*/  FADD R11, R11, R12 ;  /* 0x0000000c0b0b7221 */ /* 0x000fe40000000000 */
[----:B------:R-:W-:Y:S02]  /*06b0*/  HADD2.F32 R14, -RZ, R14.H0_H0 ;  /* 0x2000000eff0e7230 */ /* 0x000fe40000004100 */
[----:B----4-:R-:W-:-:S03]  /*06c0*/  HMUL2 R16, R16.H0_H0, R17.H0_H0 ;  /* 0x2000001110107232 */ /* 0x010fc60000000800 */
[----:B------:R-:W-:Y:S02]  /*06d0*/  FADD R11, R11, R14 ;  /* 0x0000000e0b0b7221 */ /* 0x000fe40000000000 */
[----:B------:R-:W-:Y:S02]  /*06e0*/  HADD2.F32 R16, -RZ, R16.H0_H0 ;  /* 0x20000010ff107230 */ /* 0x000fe40000004100 */
[----:B-----5:R-:W-:-:S03]  /*06f0*/  HMUL2 R21, R22.H0_H0, R21.H0_H0 ;  /* 0x2000001516157232 */ /* 0x020fc60000000800 */
[----:B------:R-:W-:Y:S02]  /*0700*/  FADD R11, R11, R16 ;  /* 0x000000100b0b7221 */ /* 0x000fe40000000000 */
[----:B-1----:R-:W-:Y:S02]  /*0710*/  HADD2.F32 R4, -RZ, R21.H0_H0 ;  /* 0x20000015ff047230 */ /* 0x002fe40000004100 */
[----:B------:R-:W-:-:S03]  /*0720*/  HMUL2 R18, R19.H0_H0, R18.H0_H0 ;  /* 0x2000001213127232 */ /* 0x000fc60000000800 */
[----:B------:R-:W-:Y:S02]  /*0730*/  FADD R4, R11, R4 ;  /* 0x000000040b047221 */ /* 0x000fe40000000000 */
[----:B------:R-:W-:Y:S02]  /*0740*/  HADD2.F32 R5, -RZ, R18.H0_H0 ;  /* 0x20000012ff057230 */ /* 0x000fe40000004100 */
[----:B------:R-:W-:-:S03]  /*0750*/  HMUL2 R24, R25.H0_H0, R24.H0_H0 ;  /* 0x2000001819187232 */ /* 0x000fc60000000800 */
[----:B------:R-:W-:Y:S01]  /*0760*/  FADD R4, R4, R5 ;  /* 0x0000000504047221 */ /* 0x000fe20000000000 */
[----:B------:R-:W-:Y:S02]  /*0770*/  HMUL2 R10, R29.H0_H0, R10.H0_H0 ;  /* 0x2000000a1d0a7232 */ /* 0x000fe40000000800 */
[----:B------:R-:W-:-:S03]  /*0780*/  HADD2.F32 R11, -RZ, R24.H0_H0 ;  /* 0x20000018ff0b7230 */ /* 0x000fc60000004100 */
[----:B------:R-:W-:Y:S02]  /*0790*/  HADD2.F32 R5, -RZ, R10.H0_H0 ;  /* 0x2000000aff057230 */ /* 0x000fe40000004100 */
[----:B------:R-:W-:-:S04]  /*07a0*/  FADD R4, R4, R11 ;  /* 0x0000000b04047221 */ /* 0x000fc80000000000 */
[----:B------:R-:W-:-:S04]  /*07b0*/  FADD R4, R4, R5 ;  /* 0x0000000504047221 */ /* 0x000fc80000000000 */
[----:B------:R-:W-:Y:S01]  /*07c0*/  FADD R12, R4, R27 ;  /* 0x0000001b040c7221 */ /* 0x000fe20000000000 */
[----:B------:R-:W-:Y:S06]  /*07d0*/  BRA.U UP1, `(.L_x_2) ;  /* 0xfffffff9019c7547 */ /* 0x000fec000b83ffff */
.L_x_1:
[----:B------:R-:W-:Y:S05]  /*07e0*/  BRA.U !UP0, `(.L_x_0) ;  /* 0x0000000508c87547 */ /* 0x000fea000b800000 */
[----:B------:R-:W-:Y:S02]  /*07f0*/  UISETP.GE.U32.AND UP0, UPT, UR10, 0x8, UPT ;  /* 0x000000080a00788c */ /* 0x000fe4000bf06070 */
[----:B------:R-:W-:-:S04]  /*0800*/  ULOP3.LUT UR6, UR7, 0x7, URZ, 0xc0, !UPT ;  /* 0x0000000707067892 */ /* 0x000fc8000f8ec0ff */
[----:B------:R-:W-:-:S03]  /*0810*/  UISETP.NE.AND UP1, UPT, UR6, URZ, UPT ;  /* 0x000000ff0600728c */ /* 0x000fc6000bf25270 */
[----:B------:R-:W-:Y:S08]  /*0820*/  BRA.U !UP0, `(.L_x_3) ;  /* 0x0000000108d07547 */ /* 0x000ff0000b800000 */
[----:B------:R-:W0:Y:S01]  /*0830*/  LDC.64 R16, c[0x0][0x380] ;  /* 0x0000e000ff107b82 */ /* 0x000e220000000a00 */
[----:B------:R-:W1:Y:S01]  /*0840*/  LDCU.64 UR8, c[0x0][0x380] ;  /* 0x00007000ff0877ac */ /* 0x000e620008000a00 */
[C---:B------:R-:W-:Y:S02]  /*0850*/  IADD3 R5, PT, PT, R8.reuse, UR4, RZ ;  /* 0x0000000408057c10 */ /* 0x040fe4000fffe0ff */
[----:B------:R-:W-:Y:S02]  /*0860*/  IADD3 R10, P0, PT, R8, UR4, RZ ;  /* 0x00000004080a7c10 */ /* 0x000fe4000ff1e0ff */
[----:B------:R-:W-:Y:S02]  /*0870*/  IADD3 R9, PT, PT, R6, UR4, RZ ;  /* 0x0000000406097c10 */ /* 0x000fe4000fffe0ff */
[----:B------:R-:W2:Y:S01]  /*0880*/  LDC.64 R2, c[0x0][0x388] ;  /* 0x0000e200ff027b82 */ /* 0x000ea20000000a00 */
[----:B0-----:R-:W-:Y:S01]  /*0890*/  IMAD.WIDE.U32 R16, R5, 0x2, R16 ;  /* 0x0000000205107825 */ /* 0x001fe200078e0010 */
[----:B------:R-:W-:-:S02]  /*08a0*/  IADD3.X R5, PT, PT, RZ, RZ, RZ, P0, !PT ;  /* 0x000000ffff057210 */ /* 0x000fc400007fe4ff */
[C---:B-1----:R-:W-:Y:S02]  /*08b0*/  LEA R4, P0, R10.reuse, UR8, 0x1 ;  /* 0x000000080a047c11 */ /* 0x042fe4000f8008ff */
[----:B------:R-:W3:Y:S02]  /*08c0*/  LDG.E.U16 R19, desc[UR12][R16.64] ;  /* 0x0000000c10137981 */ /* 0x000ee4000c1e1500 */
[----:B------:R-:W-:Y:S01]  /*08d0*/  LEA.HI.X R5, R10, UR9, R5, 0x1, P0 ;  /* 0x000000090a057c11 */ /* 0x000fe200080f0c05 */
[----:B--2---:R-:W-:-:S04]  /*08e0*/  IMAD.WIDE R2, R9, 0x2, R2 ;  /* 0x0000000209027825 */ /* 0x004fc800078e0202 */
[----:B------:R-:W2:Y:S04]  /*08f0*/  LDG.E.U16 R21, desc[UR12][R4.64+0x2] ;  /* 0x0000020c04157981 */ /* 0x000ea8000c1e1500 */
[----:B------:R-:W3:Y:S04]  /*0900*/  LDG.E.U16 R22, desc[UR12][R2.64] ;  /* 0x0000000c02167981 */ /* 0x000ee8000c1e1500 */
[----:B------:R-:W2:Y:S04]  /*0910*/  LDG.E.U16 R24, desc[UR12][R2.64+0x2] ;  /* 0x0000020c02187981 */ /* 0x000ea8000c1e1500 */
[----:B------:R-:W4:Y:S04]  /*0920*/  LDG.E.U16 R26, desc[UR12][R2.64+0x4] ;  /* 0x0000040c021a7981 */ /* 0x000f28000c1e1500 */
        /* <DEDUP_REMOVED lines=10> */
[----:B------:R0:W5:Y:S01]  /*09d0*/  LDG.E.U16 R20, desc[UR12][R2.64+0xe] ;  /* 0x00000e0c02147981 */ /* 0x000162000c1e1500 */
[----:B------:R-:W-:Y:S01]  /*09e0*/  UIADD3 UR4, UPT, UPT, UR4, 0x8, URZ ;  /* 0x0000000804047890 */ /* 0x000fe2000fffe0ff */
[----:B---3--:R-:W-:-:S02]  /*09f0*/  HMUL2 R19, R19.H0_H0, R22.H0_H0 ;  /* 0x2000001613137232 */ /* 0x008fc40000000800 */
[----:B--2---:R-:W-:-:S03]  /*0a00*/  HMUL2 R21, R21.H0_H0, R24.H0_H0 ;  /* 0x2000001815157232 */ /* 0x004fc60000000800 */
[----:B------:R-:W-:Y:S02]  /*0a10*/  HADD2.F32 R19, -RZ, R19.H0_H0 ;  /* 0x20000013ff137230 */ /* 0x000fe40000004100 */
[----:B------:R-:W-:-:S03]  /*0a20*/  HADD2.F32 R22, -RZ, R21.H0_H0 ;  /* 0x20000015ff167230 */ /* 0x000fc60000004100 */
[----:B------:R-:W-:Y:S01]  /*0a30*/  FADD R19, R12, R19 ;  /* 0x000000130c137221 */ /* 0x000fe20000000000 */
[----:B----4-:R-:W-:-:S03]  /*0a40*/  HMUL2 R23, R23.H0_H0, R26.H0_H0 ;  /* 0x2000001a17177232 */ /* 0x010fc60000000800 */
[----:B------:R-:W-:Y:S02]  /*0a50*/  FADD R19, R19, R22 ;  /* 0x0000001613137221 */ /* 0x000fe40000000000 */
[----:B------:R-:W-:Y:S02]  /*0a60*/  HADD2.F32 R12, -RZ, R23.H0_H0 ;  /* 0x20000017ff0c7230 */ /* 0x000fe40000004100 */
[----:B-----5:R-:W-:-:S03]  /*0a70*/  HMUL2 R15, R18.H0_H0, R15.H0_H0 ;  /* 0x2000000f120f7232 */ /* 0x020fc60000000800 */
[----:B------:R-:W-:Y:S02]  /*0a80*/  FADD R12, R19, R12 ;  /* 0x0000000c130c7221 */ /* 0x000fe40000000000 */
[----:B------:R-:W-:Y:S02]  /*0a90*/  HADD2.F32 R15, -RZ, R15.H0_H0 ;  /* 0x2000000fff0f7230 */ /* 0x000fe40000004100 */
[----:B------:R-:W-:-:S03]  /*0aa0*/  HMUL2 R9, R10.H0_H0, R9.H0_H0 ;  /* 0x200000090a097232 */ /* 0x000fc60000000800 */
[----:B------:R-:W-:Y:S02]  /*0ab0*/  FADD R12, R12, R15 ;  /* 0x0000000f0c0c7221 */ /* 0x000fe40000000000 */
[----:B------:R-:W-:Y:S02]  /*0ac0*/  HADD2.F32 R9, -RZ, R9.H0_H0 ;  /* 0x20000009ff097230 */ /* 0x000fe40000004100 */
[----:B------:R-:W-:-:S03]  /*0ad0*/  HMUL2 R11, R14.H0_H0, R11.H0_H0 ;  /* 0x2000000b0e0b7232 */ /* 0x000fc60000000800 */
[----:B------:R-:W-:Y:S02]  /*0ae0*/  FADD R9, R12, R9 ;  /* 0x000000090c097221 */ /* 0x000fe40000000000 */
[----:B0-----:R-:W-:Y:S02]  /*0af0*/  HADD2.F32 R2, -RZ, R11.H0_H0 ;  /* 0x2000000bff027230 */ /* 0x001fe40000004100 */
[----:B------:R-:W-:-:S03]  /*0b00*/  HMUL2 R13, R16.H0_H0, R13.H0_H0 ;  /* 0x2000000d100d7232 */ /* 0x000fc60000000800 */
[----:B------:R-:W-:Y:S02]  /*0b10*/  FADD R2, R9, R2 ;  /* 0x0000000209027221 */ /* 0x000fe40000000000 */
[----:B------:R-:W-:Y:S02]  /*0b20*/  HADD2.F32 R13, -RZ, R13.H0_H0 ;  /* 0x2000000dff0d7230 */ /* 0x000fe40000004100 */
[----:B------:R-:W-:-:S03]  /*0b30*/  HMUL2 R17, R17.H0_H0, R20.H0_H0 ;  /* 0x2000001411117232 */ /* 0x000fc60000000800 */
[----:B------:R-:W-:Y:S02]  /*0b40*/  FADD R2, R2, R13 ;  /* 0x0000000d02027221 */ /* 0x000fe40000000000 */
[----:B------:R-:W-:-:S05]  /*0b50*/  HADD2.F32 R17, -RZ, R17.H0_H0 ;  /* 0x20000011ff117230 */ /* 0x000fca0000004100 */
[----:B------:R-:W-:-:S07]  /*0b60*/  FADD R12, R2, R17 ;  /* 0x00000011020c7221 */ /* 0x000fce0000000000 */
.L_x_3:
        /* <DEDUP_REMOVED lines=11> */
[----:B------:R-:W-:Y:S01]  /*0c20*/  IADD3.X R14, PT, PT, RZ, RZ, RZ, P0, !PT ;  /* 0x000000ffff0e7210 */ /* 0x000fe200007fe4ff */
[----:B0-----:R-:W-:Y:S01]  /*0c30*/  IMAD.WIDE.U32 R10, R11, 0x2, R2 ;  /* 0x000000020b0a7825 */ /* 0x001fe200078e0002 */
[----:B-1----:R-:W-:-:S04]  /*0c40*/  LEA R2, P0, R13, UR6, 0x1 ;  /* 0x000000060d027c11 */ /* 0x002fc8000f8008ff */
[----:B------:R-:W-:Y:S01]  /*0c50*/  LEA.HI.X R3, R13, UR7, R14, 0x1, P0 ;  /* 0x000000070d037c11 */ /* 0x000fe200080f0c0e */
[----:B------:R-:W3:Y:S01]  /*0c60*/  LDG.E.U16 R10, desc[UR12][R10.64] ;  /* 0x0000000c0a0a7981 */ /* 0x000ee2000c1e1500 */
[----:B--2---:R-:W-:-:S03]  /*0c70*/  IMAD.WIDE R4, R9, 0x2, R4 ;  /* 0x0000000209047825 */ /* 0x004fc600078e0204 */
[----:B------:R-:W2:Y:S04]  /*0c80*/  LDG.E.U16 R13, desc[UR12][R2.64+0x2] ;  /* 0x0000020c020d7981 */ /* 0x000ea8000c1e1500 */
[----:B------:R-:W3:Y:S04]  /*0c90*/  LDG.E.U16 R9, desc[UR12][R4.64] ;  /* 0x0000000c04097981 */ /* 0x000ee8000c1e1500 */
[----:B------:R-:W2:Y:S04]  /*0ca0*/  LDG.E.U16 R14, desc[UR12][R4.64+0x2] ;  /* 0x0000020c040e7981 */ /* 0x000ea8000c1e1500 */
[----:B------:R-:W4:Y:S04]  /*0cb0*/  LDG.E.U16 R16, desc[UR12][R4.64+0x4] ;  /* 0x0000040c04107981 */ /* 0x000f28000c1e1500 */
[----:B------:R-:W4:Y:S04]  /*0cc0*/  LDG.E.U16 R15, desc[UR12][R2.64+0x4] ;  /* 0x0000040c020f7981 */ /* 0x000f28000c1e1500 */
[----:B------:R-:W5:Y:S04]  /*0cd0*/  LDG.E.U16 R17, desc[UR12][R2.64+0x6] ;  /* 0x0000060c02117981 */ /* 0x000f68000c1e1500 */
[----:B------:R-:W5:Y:S01]  /*0ce0*/  LDG.E.U16 R18, desc[UR12][R4.64+0x6] ;  /* 0x0000060c04127981 */ /* 0x000f62000c1e1500 */
        /* <DEDUP_REMOVED lines=11> */
[----:B------:R-:W-:-:S05]  /*0da0*/  HADD2.F32 R17, -RZ, R17.H0_H0 ;  /* 0x20000011ff117230 */ /* 0x000fca0000004100 */
[----:B------:R-:W-:-:S07]  /*0db0*/  FADD R12, R12, R17 ;  /* 0x000000110c0c7221 */ /* 0x000fce0000000000 */
.L_x_4:
[----:B------:R-:W-:Y:S05]  /*0dc0*/  BRA.U !UP1, `(.L_x_0) ;  /* 0x0000000109507547 */ /* 0x000fea000b800000 */
[----:B------:R-:W0:Y:S01]  /*0dd0*/  LDC.64 R4, c[0x0][0x380] ;  /* 0x0000e000ff047b82 */ /* 0x000e220000000a00 */
[----:B------:R-:W-:Y:S01]  /*0de0*/  IADD3 R9, PT, PT, R8, UR4, RZ ;  /* 0x0000000408097c10 */ /* 0x000fe2000fffe0ff */
[----:B------:R-:W-:Y:S01]  /*0df0*/  UIADD3 UR5, UPT, UPT, -UR5, URZ, URZ ;  /* 0x000000ff05057290 */ /* 0x000fe2000fffe1ff */
[----:B------:R-:W-:-:S05]  /*0e00*/  IADD3 R11, PT, PT, R6, UR4, RZ ;  /* 0x00000004060b7c10 */ /* 0x000fca000fffe0ff */
[----:B------:R-:W1:Y:S01]  /*0e10*/  LDC.64 R2, c[0x0][0x388] ;  /* 0x0000e200ff027b82 */ /* 0x000e620000000a00 */
[----:B0-----:R-:W-:-:S03]  /*0e20*/  IMAD.WIDE.U32 R4, R9, 0x2, R4 ;  /* 0x0000000209047825 */ /* 0x001fc600078e0004 */
[----:B------:R-:W-:Y:S02]  /*0e30*/  MOV R8, R4 ;  /* 0x0000000400087202 */ /* 0x000fe40000000f00 */
[----:B------:R-:W-:-:S07]  /*0e40*/  MOV R9, R5 ;  /* 0x0000000500097202 */ /* 0x000fce0000000f00 */
.L_x_5:
[----:B-1----:R-:W-:Y:S01]  /*0e50*/  IMAD.WIDE R4, R11, 0x2, R2 ;  /* 0x000000020b047825 */ /* 0x002fe200078e0202 */
[----:B------:R0:W2:Y:S05]  /*0e60*/  LDG.E.U16 R6, desc[UR12][R8.64] ;  /* 0x0000000c08067981 */ /* 0x0000aa000c1e1500 */
[----:B------:R-:W2:Y:S01]  /*0e70*/  LDG.E.U16 R5, desc[UR12][R4.64] ;  /* 0x0000000c04057981 */ /* 0x000ea2000c1e1500 */
[----:B------:R-:W-:-:S04]  /*0e80*/  UIADD3 UR5, UPT, UPT, UR5, 0x1, URZ ;  /* 0x0000000105057890 */ /* 0x000fc8000fffe0ff */
[----:B------:R-:W-:Y:S01]  /*0e90*/  UISETP.NE.AND UP0, UPT, UR5, URZ, UPT ;  /* 0x000000ff0500728c */ /* 0x000fe2000bf05270 */
[----:B0-----:R-:W-:Y:S02]  /*0ea0*/  IADD3 R8, P0, PT, R8, 0x2, RZ ;  /* 0x0000000208087810 */ /* 0x001fe40007f1e0ff */
[----:B------:R-:W-:Y:S02]  /*0eb0*/  IADD3 R11, PT, PT, R11, 0x1, RZ ;  /* 0x000000010b0b7810 */ /* 0x000fe40007ffe0ff */
[----:B------:R-:W-:Y:S01]  /*0ec0*/  IADD3.X R9, PT, PT, RZ, R9, RZ, P0, !PT ;  /* 0x00000009ff097210 */ /* 0x000fe200007fe4ff */
[----:B--2---:R-:W-:-:S05]  /*0ed0*/  HMUL2 R5, R6.H0_H0, R5.H0_H0 ;  /* 0x2000000506057232 */ /* 0x004fca0000000800 */
[----:B------:R-:W-:-:S05]  /*0ee0*/  HADD2.F32 R13, -RZ, R5.H0_H0 ;  /* 0x20000005ff0d7230 */ /* 0x000fca0000004100 */
[----:B------:R-:W-:Y:S01]  /*0ef0*/  FADD R12, R13, R12 ;  /* 0x0000000c0d0c7221 */ /* 0x000fe20000000000 */
[----:B------:R-:W-:Y:S06]  /*0f00*/  BRA.U UP0, `(.L_x_5) ;  /* 0xfffffffd00d07547 */ /* 0x000fec000b83ffff */
.L_x_0:
[----:B------:R-:W0:Y:S01]  /*0f10*/  LDC.64 R2, c[0x0][0x390] ;  /* 0x0000e400ff027b82 */ /* 0x000e220000000a00 */
[----:B------:R-:W-:-:S04]  /*0f20*/  IMAD R7, R7, UR11, R0 ;  /* 0x0000000b07077c24 */ /* 0x000fc8000f8e0200 */
[----:B0-----:R-:W-:-:S05]  /*0f30*/  IMAD.WIDE R2, R7, 0x4, R2 ;  /* 0x0000000407027825 */ /* 0x001fca00078e0202 */
[----:B------:R-:W-:Y:S01]  /*0f40*/  STG.E desc[UR12][R2.64], R12 ;  /* 0x0000000c02007986 */ /* 0x000fe2000c10190c */
[----:B------:R-:W-:Y:S05]  /*0f50*/  EXIT ;  /* 0x000000000000794d */ /* 0x000fea0003800000 */
.L_x_6:
[----:B------:R-:W-:-:S00]  /*0f60*/  BRA `(.L_x_6) ;  /* 0xfffffffc00fc7947 */ /* 0x000fc0000383ffff */
[----:B------:R-:W-:-:S00]  /*0f70*/  NOP ;  /* 0x0000000000007918 */ /* 0x000fc00000000000 */
        /* <DEDUP_REMOVED lines=8> */
.L_x_12:


//--------------------- .text._Z9wmma_gemmP6__halfS0_Pfiii --------------------------
	.section	.text._Z9wmma_gemmP6__halfS0_Pfiii,"ax",@progbits
	.align	128
        .global         _Z9wmma_gemmP6__halfS0_Pfiii
        .type           _Z9wmma_gemmP6__halfS0_Pfiii,@function
        .size           _Z9wmma_gemmP6__halfS0_Pfiii,(.L_x_13 - _Z9wmma_gemmP6__halfS0_Pfiii)
        .other          _Z9wmma_gemmP6__halfS0_Pfiii,@"STO_CUDA_ENTRY STV_DEFAULT"
_Z9wmma_gemmP6__halfS0_Pfiii:
.text._Z9wmma_gemmP6__halfS0_Pfiii:
[----:B------:R-:W-:Y:S08]  /*0000*/  LDC R1, c[0x0][0x37c] ;  /* 0x0000df00ff017b82 */ /* 0x000ff00000000800 */
[----:B------:R-:W0:Y:S01]  /*0010*/  LDC R0, c[0x0][0x3a0] ;  /* 0x0000e800ff007b82 */ /* 0x000e220000000800 */
[----:B------:R-:W1:Y:S01]  /*0020*/  LDCU.64 UR4, c[0x0][0x358] ;  /* 0x00006b00ff0477ac */ /* 0x000e620008000a00 */
[----:B------:R-:W-:-:S02]  /*0030*/  CS2R R14, SRZ ;  /* 0x00000000000e7805 */ /* 0x000fc4000001ff00 */
[----:B------:R-:W-:Y:S02]  /*0040*/  CS2R R12, SRZ ;  /* 0x00000000000c7805 */ /* 0x000fe4000001ff00 */
[----:B------:R-:W-:Y:S02]  /*0050*/  CS2R R18, SRZ ;  /* 0x0000000000127805 */ /* 0x000fe4000001ff00 */
[----:B------:R-:W-:Y:S02]  /*0060*/  CS2R R16, SRZ ;  /* 0x0000000000107805 */ /* 0x000fe4000001ff00 */
[----:B0-----:R-:W-:-:S13]  /*0070*/  ISETP.GE.AND P0, PT, R0, 0x1, PT ;  /* 0x000000010000780c */ /* 0x001fda0003f06270 */
[----:B-1----:R-:W-:Y:S05]  /*0080*/  @!P0 BRA `(.L_x_7) ;  /* 0x0000000400288947 */ /* 0x002fea0003800000 */
[C---:B------:R-:W-:Y:S01]  /*0090*/  ISETP.GE.U32.AND P1, PT, R0.reuse, 0x31, PT ;  /* 0x000000310000780c */ /* 0x040fe20003f26070 */
[----:B------:R-:W-:Y:S02]  /*00a0*/  VIADD R6, R0, 0xffffffff ;  /* 0xffffffff00067836 */ /* 0x000fe40000000000 */
[----:B------:R-:W-:-:S03]  /*00b0*/  IMAD.MOV.U32 R15, RZ, RZ, RZ ;  /* 0x000000ffff0f7224 */ /* 0x000fc600078e00ff */
[----:B------:R-:W-:-:S04]  /*00c0*/  LEA.HI R6, R6, 0x1, RZ, 0x1c ;  /* 0x0000000106067811 */ /* 0x000fc800078fe0ff */
[----:B------:R-:W-:-:S04]  /*00d0*/  LOP3.LUT R7, R6, 0x3, RZ, 0xc0, !PT ;  /* 0x0000000306077812 */ /* 0x000fc800078ec0ff */
[----:B------:R-:W-:Y:S01]  /*00e0*/  ISETP.NE.AND P0, PT, R7, RZ, PT ;  /* 0x000000ff0700720c */ /* 0x000fe20003f05270 */
[----:B------:R-:W-:-:S12]  /*00f0*/  @!P1 BRA `(.L_x_8) ;  /* 0x00000000009c9947 */ /* 0x000fd80003800000 */
[----:B------:R-:W0:Y:S01]  /*0100*/  S2R R5, SR_LANEID ;  /* 0x0000000000057919 */ /* 0x000e220000000000 */
[----:B------:R-:W1:Y:S01]  /*0110*/  LDCU.128 UR8, c[0x0][0x380] ;  /* 0x00007000ff0877ac */ /* 0x000e620008000c00 */
[----:B------:R-:W-:Y:S01]  /*0120*/  SHF.R.U32.HI R4, RZ, 0x1, R0 ;  /* 0x00000001ff047819 */ /* 0x000fe20000011600 */
[----:B------:R-:W-:Y:S01]  /*0130*/  IMAD.MOV.U32 R3, RZ, RZ, RZ ;  /* 0x000000ffff037224 */ /* 0x000fe200078e00ff */
[----:B0-----:R-:W-:Y:S02]  /*0140*/  LOP3.LUT R2, R5, 0x3, RZ, 0xc0, !PT ;  /* 0x0000000305027812 */ /* 0x001fe400078ec0ff */
[----:B------:R-:W-:-:S05]  /*0150*/  SHF.R.U32.HI R5, RZ, 0x2, R5 ;  /* 0x00000002ff057819 */ /* 0x000fca0000011605 */
[----:B------:R-:W-:-:S03]  /*0160*/  IMAD.WIDE.U32 R2, R5, R4, R2 ;  /* 0x0000000405027225 */ /* 0x000fc600078e0002 */
[C---:B-1----:R-:W-:Y:S02]  /*0170*/  LEA R20, P1, R2.reuse, UR8, 0x2 ;  /* 0x0000000802147c11 */ /* 0x042fe4000f8210ff */
[C---:B------:R-:W-:Y:S02]  /*0180*/  LEA R12, P2, R2.reuse, UR10, 0x2 ;  /* 0x0000000a020c7c11 */ /* 0x040fe4000f8410ff */
[C-C-:B------:R-:W-:Y:S02]  /*0190*/  LEA.HI.X R21, R2.reuse, UR9, R3.reuse, 0x2, P1 ;  /* 0x0000000902157c11 */ /* 0x140fe400088f1403 */
[----:B------:R-:W-:Y:S01]  /*01a0*/  LEA.HI.X R13, R2, UR11, R3, 0x2, P2 ;  /* 0x0000000b020d7c11 */ /* 0x000fe200090f1403 */
[----:B------:R-:W-:Y:S02]  /*01b0*/  IMAD.WIDE.U32 R22, R0, 0x10, R20 ;  /* 0x0000001000167825 */ /* 0x000fe400078e0014 */
[----:B------:R-:W5:Y:S01]  /*01c0*/  LDG.E R8, desc[UR4][R20.64] ;  /* 0x0000000414087981 */ /* 0x000f62000c1e1900 */
[----:B------:R-:W-:Y:S01]  /*01d0*/  LOP3.LUT R6, R6, 0x1ffffffc, RZ, 0xc0, !PT ;  /* 0x1ffffffc06067812 */ /* 0x000fe200078ec0ff */
[----:B------:R-:W-:-:S02]  /*01e0*/  IMAD.WIDE.U32 R16, R0, 0x10, R12 ;  /* 0x0000001000107825 */ /* 0x000fc400078e000c */
[----:B------:R-:W5:Y:S04]  /*01f0*/  LDG.E R10, desc[UR4][R20.64+0x10] ;  /* 0x00001004140a7981 */ /* 0x000f68000c1e1900 */
[----:B------:R-:W5:Y:S04]  /*0200*/  LDG.E R9, desc[UR4][R22.64] ;  /* 0x0000000416097981 */ /* 0x000f68000c1e1900 */
[----:B------:R-:W5:Y:S01]  /*0210*/  LDG.E R11, desc[UR4][R22.64+0x10] ;  /* 0x00001004160b7981 */ /* 0x000f62000c1e1900 */
[----:B------:R-:W-:Y:S02]  /*0220*/  CS2R R14, SRZ ;  /* 0x00000000000e7805 */ /* 0x000fe4000001ff00 */
[----:B------:R-:W-:Y:S01]  /*0230*/  CS2R R18, SRZ ;  /* 0x0000000000127805 */ /* 0x000fe2000001ff00 */
[----:B------:R-:W-:Y:S01]  /*0240*/  IMAD.MOV R6, RZ, RZ, -R6 ;  /* 0x000000ffff067224 */ /* 0x000fe200078e0a06 */
[----:B------:R-:W5:Y:S04]  /*0250*/  LDG.E R2, desc[UR4][R12.64] ;  /* 0x000000040c027981 */ /* 0x000f68000c1e1900 */
[----:B------:R0:W5:Y:S04]  /*0260*/  LDG.E R3, desc[UR4][R12.64+0x10] ;  /* 0x000010040c037981 */ /* 0x000168000c1e1900 */
[----:B------:R-:W5:Y:S04]  /*0270*/  LDG.E R4, desc[UR4][R16.64] ;  /* 0x0000000410047981 */ /* 0x000f68000c1e1900 */
[----:B------:R1:W5:Y:S01]  /*0280*/  LDG.E R5, desc[UR4][R16.64+0x10] ;  /* 0x0000100410057981 */ /* 0x000362000c1e1900 */
[----:B0-----:R-:W-:-:S02]  /*0290*/  CS2R R12, SRZ ;  /* 0x00000000000c7805 */ /* 0x001fc4000001ff00 */
[----:B-1----:R-:W-:-:S07]  /*02a0*/  CS2R R16, SRZ ;  /* 0x0000000000107805 */ /* 0x002fce000001ff00 */
.L_x_9:
[----:B-----5:R-:W-:Y:S01]  /*02b0*/  HMMA.16816.F32 R16, R8, R2, R16 ;  /* 0x000000020810723c */ /* 0x020fe20000001810 */
[----:B------:R-:W-:-:S05]  /*02c0*/  VIADD R6, R6, 0x4 ;  /* 0x0000000406067836 */ /* 0x000fca0000000000 */
[----:B------:R-:W-:Y:S02]  /*02d0*/  ISETP.NE.AND P1, PT, R6, RZ, PT ;  /* 0x000000ff0600720c */ /* 0x000fe40003f25270 */
[----:B------:R-:W-:-:S12]  /*02e0*/  HMMA.16816.F32 R12, R8, R4, R12 ;  /* 0x00000004080c723c */ /* 0x000fd8000000180c */
[C---:B------:R-:W-:Y:S08]  /*02f0*/  HMMA.16816.F32 R16, R8.reuse, R2, R16 ;  /* 0x000000020810723c */ /* 0x040ff00000001810 */
[----:B------:R-:W-:-:S12]  /*0300*/  HMMA.16816.F32 R12, R8, R4, R12 ;  /* 0x00000004080c723c */ /* 0x000fd8000000180c */
[C---:B------:R-:W-:Y:S08]  /*0310*/  HMMA.16816.F32 R16, R8.reuse, R2, R16 ;  /* 0x000000020810723c */ /* 0x040ff00000001810 */
[----:B------:R-:W-:-:S12]  /*0320*/  HMMA.16816.F32 R12, R8, R4, R12 ;  /* 0x00000004080c723c */ /* 0x000fd8000000180c */
[C---:B------:R-:W-:Y:S08]  /*0330*/  HMMA.16816.F32 R16, R8.reuse, R2, R16 ;  /* 0x000000020810723c */ /* 0x040ff00000001810 */
[----:B------:R-:W-:Y:S01]  /*0340*/  HMMA.16816.F32 R12, R8, R4, R12 ;  /* 0x00000004080c723c */ /* 0x000fe2000000180c */
[----:B------:R-:W-:-:S04]  /*0350*/  NOP ;  /* 0x0000000000007918 */ /* 0x000fc80000000000 */
[----:B------:R-:W-:-:S15]  /*0360*/  @P1 BRA `(.L_x_9) ;  /* 0xfffffffc00d01947 */ /* 0x000fde000383ffff */
.L_x_8:
[----:B------:R-:W-:Y:S05]  /*0370*/  @!P0 BRA `(.L_x_7) ;  /* 0x00000000006c8947 */ /* 0x000fea0003800000 */
[----:B------:R-:W0:Y:S01]  /*0380*/  S2R R3, SR_LANEID ;  /* 0x0000000000037919 */ /* 0x000e220000000000 */
[----:B------:R-:W1:Y:S01]  /*0390*/  LDCU.128 UR8, c[0x0][0x380] ;  /* 0x00007000ff0877ac */ /* 0x000e620008000c00 */
[----:B------:R-:W-:Y:S02]  /*03a0*/  SHF.R.U32.HI R4, RZ, 0x1, R0 ;  /* 0x00000001ff047819 */ /* 0x000fe40000011600 */
[----:B0-----:R-:W-:Y:S02]  /*03b0*/  LOP3.LUT R2, R3, 0x3, RZ, 0xc0, !PT ;  /* 0x0000000303027812 */ /* 0x001fe400078ec0ff */
[----:B------:R-:W-:Y:S01]  /*03c0*/  SHF.R.U32.HI R5, RZ, 0x2, R3 ;  /* 0x00000002ff057819 */ /* 0x000fe20000011603 */
[----:B------:R-:W-:-:S04]  /*03d0*/  IMAD.MOV.U32 R3, RZ, RZ, RZ ;  /* 0x000000ffff037224 */ /* 0x000fc800078e00ff */
[----:B------:R-:W-:-:S03]  /*03e0*/  IMAD.WIDE.U32 R2, R5, R4, R2 ;  /* 0x0000000405027225 */ /* 0x000fc600078e0002 */
[C---:B-1----:R-:W-:Y:S02]  /*03f0*/  LEA R22, P1, R2.reuse, UR10, 0x2 ;  /* 0x0000000a02167c11 */ /* 0x042fe4000f8210ff */
[C---:B------:R-:W-:Y:S02]  /*0400*/  LEA R4, P0, R2.reuse, UR8, 0x2 ;  /* 0x0000000802047c11 */ /* 0x040fe4000f8010ff */
[C-C-:B------:R-:W-:Y:S02]  /*0410*/  LEA.HI.X R23, R2.reuse, UR11, R3.reuse, 0x2, P1 ;  /* 0x0000000b02177c11 */ /* 0x140fe400088f1403 */
[----:B------:R-:W-:Y:S01]  /*0420*/  LEA.HI.X R5, R2, UR9, R3, 0x2, P0 ;  /* 0x0000000902057c11 */ /* 0x000fe200080f1403 */
[C---:B------:R-:W-:Y:S02]  /*0430*/  IMAD.WIDE.U32 R24, R0.reuse, 0x10, R22 ;  /* 0x0000001000187825 */ /* 0x040fe400078e0016 */
[----:B------:R0:W5:Y:S02]  /*0440*/  LDG.E R2, desc[UR4][R22.64] ;  /* 0x0000000416027981 */ /* 0x000164000c1e1900 */
[----:B------:R-:W-:-:S02]  /*0450*/  IMAD.WIDE.U32 R20, R0, 0x10, R4 ;  /* 0x0000001000147825 */ /* 0x000fc400078e0004 */
[----:B------:R0:W5:Y:S04]  /*0460*/  LDG.E R3, desc[UR4][R22.64+0x10] ;  /* 0x0000100416037981 */ /* 0x000168000c1e1900 */
[----:B------:R0:W5:Y:S04]  /*0470*/  LDG.E R26, desc[UR4][R24.64] ;  /* 0x00000004181a7981 */ /* 0x000168000c1e1900 */
[----:B------:R0:W5:Y:S04]  /*0480*/  LDG.E R27, desc[UR4][R24.64+0x10] ;  /* 0x00001004181b7981 */ /* 0x000168000c1e1900 */
[----:B------:R0:W5:Y:S04]  /*0490*/  LDG.E R8, desc[UR4][R4.64] ;  /* 0x0000000404087981 */ /* 0x000168000c1e1900 */
[----:B------:R0:W5:Y:S04]  /*04a0*/  LDG.E R10, desc[UR4][R4.64+0x10] ;  /* 0x00001004040a7981 */ /* 0x000168000c1e1900 */
[----:B------:R0:W5:Y:S04]  /*04b0*/  LDG.E R9, desc[UR4][R20.64] ;  /* 0x0000000414097981 */ /* 0x000168000c1e1900 */
[----:B------:R0:W5:Y:S01]  /*04c0*/  LDG.E R11, desc[UR4][R20.64+0x10] ;  /* 0x00001004140b7981 */ /* 0x000162000c1e1900 */
[----:B------:R-:W-:-:S07]  /*04d0*/  IMAD.MOV R7, RZ, RZ, -R7 ;  /* 0x000000ffff077224 */ /* 0x000fce00078e0a07 */
.L_x_10:
[----:B------:R-:W-:Y:S01]  /*04e0*/  VIADD R7, R7, 0x1 ;  /* 0x0000000107077836 */ /* 0x000fe20000000000 */
[----:B-----5:R-:W-:Y:S04]  /*04f0*/  HMMA.16816.F32 R16, R8, R2, R16 ;  /* 0x000000020810723c */ /* 0x020fe80000001810 */
[----:B------:R-:W-:-:S04]  /*0500*/  ISETP.NE.AND P0, PT, R7, RZ, PT ;  /* 0x000000ff0700720c */ /* 0x000fc80003f05270 */
[----:B------:R-:W-:Y:S09]  /*0510*/  HMMA.16816.F32 R12, R8, R26, R12 ;  /* 0x0000001a080c723c */ /* 0x000ff2000000180c */
[----:B------:R-:W-:Y:S11]  /*0520*/  @P0 BRA `(.L_x_10) ;  /* 0xfffffffc00ec0947 */ /* 0x000ff6000383ffff */
.L_x_7:
[----:B0-----:R-:W0:Y:S01]  /*0530*/  S2R R5, SR_CTAID.X ;  /* 0x0000000000057919 */ /* 0x001e220000002500 */
[----:B------:R-:W1:Y:S01]  /*0540*/  S2UR UR6, SR_CTAID.Y ;  /* 0x00000000000679c3 */ /* 0x000e620000002600 */
[----:B------:R-:W2:Y:S07]  /*0550*/  S2R R4, SR_LANEID ;  /* 0x0000000000047919 */ /* 0x000eae0000000000 */
[----:B------:R-:W1:Y:S08]  /*0560*/  LDC R7, c[0x0][0x39c] ;  /* 0x0000e700ff077b82 */ /* 0x000e700000000800 */
[----:B------:R-:W3:Y:S01]  /*0570*/  LDC.64 R2, c[0x0][0x390] ;  /* 0x0000e400ff027b82 */ /* 0x000ee20000000a00 */
[----:B0-----:R-:W-:-:S02]  /*0580*/  IMAD.SHL.U32 R5, R5, 0x10, RZ ;  /* 0x0000001005057824 */ /* 0x001fc400078e00ff */
[----:B-1----:R-:W-:Y:S01]  /*0590*/  IMAD R0, R7, UR6, RZ ;  /* 0x0000000607007c24 */ /* 0x002fe2000f8e02ff */
[----:B------:R-:W-:Y:S02]  /*05a0*/  SHF.R.U32.HI R7, RZ, 0x1, R7 ;  /* 0x00000001ff077819 */ /* 0x000fe40000011607 */
[----:B--2---:R-:W-:Y:S02]  /*05b0*/  SHF.R.U32.HI R6, RZ, 0x2, R4 ;  /* 0x00000002ff067819 */ /* 0x004fe40000011604 */
[----:B------:R-:W-:Y:S02]  /*05c0*/  LOP3.LUT R4, R4, 0x3, RZ, 0xc0, !PT ;  /* 0x0000000304047812 */ /* 0x000fe400078ec0ff */
[----:B------:R-:W-:Y:S01]  /*05d0*/  LEA R0, P0, R0, R5, 0x4 ;  /* 0x0000000500007211 */ /* 0x000fe200078020ff */
[----:B------:R-:W-:Y:S02]  /*05e0*/  IMAD.MOV.U32 R5, RZ, RZ, RZ ;  /* 0x000000ffff057224 */ /* 0x000fe400078e00ff */
[----:B------:R-:W-:-:S04]  /*05f0*/  IMAD.WIDE.U32 R4, R6, R7, R4 ;  /* 0x0000000706047225 */ /* 0x000fc800078e0004 */
[----:B------:R-:W-:Y:S01]  /*0600*/  IMAD.X R6, RZ, RZ, RZ, P0 ;  /* 0x000000ffff067224 */ /* 0x000fe200000e06ff */
[----:B---3--:R-:W-:-:S04]  /*0610*/  LEA R9, P0, R0, R2, 0x2 ;  /* 0x0000000200097211 */ /* 0x008fc800078010ff */
[----:B------:R-:W-:Y:S02]  /*0620*/  LEA.HI.X R3, R0, R3, R6, 0x2, P0 ;  /* 0x0000000300037211 */ /* 0x000fe400000f1406 */
[----:B------:R-:W-:-:S04]  /*0630*/  LEA R2, P0, R4, R9, 0x3 ;  /* 0x0000000904027211 */ /* 0x000fc800078018ff */
[----:B------:R-:W-:-:S03]  /*0640*/  LEA.HI.X R3, R4, R3, R5, 0x3, P0 ;  /* 0x0000000304037211 */ /* 0x000fc600000f1c05 */
[----:B------:R-:W-:Y:S02]  /*0650*/  IMAD.WIDE.U32 R4, R7, 0x40, R2 ;  /* 0x0000004007047825 */ /* 0x000fe400078e0002 */
[----:B------:R-:W-:Y:S04]  /*0660*/  STG.E.64 desc[UR4][R2.64], R16 ;  /* 0x0000001002007986 */ /* 0x000fe8000c101b04 */
[----:B------:R-:W-:Y:S04]  /*0670*/  STG.E.64 desc[UR4][R4.64], R18 ;  /* 0x0000001204007986 */ /* 0x000fe8000c101b04 */
[----:B------:R-:W-:Y:S04]  /*0680*/  STG.E.64 desc[UR4][R2.64+0x20], R12 ;  /* 0x0000200c02007986 */ /* 0x000fe8000c101b04 */
[----:B------:R-:W-:Y:S01]  /*0690*/  STG.E.64 desc[UR4][R4.64+0x20], R14 ;  /* 0x0000200e04007986 */ /* 0x000fe2000c101b04 */
[----:B------:R-:W-:Y:S05]  /*06a0*/  EXIT ;  /* 0x000000000000794d */ /* 0x000fea0003800000 */
.L_x_11:
        /* <DEDUP_REMOVED lines=13> */
.L_x_13:


//--------------------- .nv.shared.reserved.0     --------------------------
	.section	.nv.shared.reserved.0,"aw",@nobits
	.weak		__nv_reservedSMEM_offset_0_alias
	.size		__nv_reservedSMEM_offset_0_alias, 0, 64
	.other		__nv_reservedSMEM_offset_0_alias,@"STO_CUDA_RESERVED_SHARED STV_DEFAULT"
__nv_reservedSMEM_offset_0_alias:
	.zero		0
	.zero		64


//--------------------- .nv.constant0._Z10basic_gemmP6__halfS0_Pfiii --------------------------
	.section	.nv.constant0._Z10basic_gemmP6__halfS0_Pfiii,"a",@progbits
	.sectionflags	@""
	.align	4
.nv.constant0._Z10basic_gemmP6__halfS0_Pfiii:
	.zero		932


//--------------------- .nv.constant0._Z9wmma_gemmP6__halfS0_Pfiii --------------------------
	.section	.nv.constant0._Z9wmma_gemmP6__halfS0_Pfiii,"a",@progbits
	.sectionflags	@""
	.align	4
.nv.constant0._Z9wmma_gemmP6__halfS0_Pfiii:
	.zero		932


//--------------------- SYMBOLS --------------------------

	.type		.nv.reservedSmem.offset0,@object
	.size		.nv.reservedSmem.offset0,0x4
